// auto-generated by cutlass_sweep.gemm — config: {"arch": "sm_100", "cluster_m": 2, "cluster_n": 4, "dtype": "fp16", "dtype_b": "fp16", "layout": "nt", "stages": 6, "tile_k": 64, "tile_m": 128, "tile_n": 128}
#include "cutlass/cutlass.h"
#include "cutlass/gemm/collective/collective_builder.hpp"
#include "cutlass/gemm/device/gemm_universal_adapter.h"
#include "cutlass/gemm/kernel/gemm_universal.hpp"
#include "cutlass/epilogue/collective/collective_builder.hpp"

using ElemA = cutlass::half_t;
using ElemB = cutlass::half_t;
using ElemCD = cutlass::half_t;
using Acc  = float;
using TileShape    = cute::Shape<cute::_128, cute::_128, cute::_64>;
using ClusterShape = cute::Shape<cute::_2, cute::_4, cute::_1>;

using CollectiveEpilogue = typename cutlass::epilogue::collective::CollectiveBuilder<
    cutlass::arch::Sm100, cutlass::arch::OpClassTensorOp,
    TileShape, ClusterShape,
    cutlass::epilogue::collective::EpilogueTileAuto,
    Acc, Acc,
    ElemCD, cutlass::layout::RowMajor, 128 / cutlass::sizeof_bits<ElemCD>::value,
    ElemCD, cutlass::layout::RowMajor, 128 / cutlass::sizeof_bits<ElemCD>::value,
    cutlass::epilogue::collective::EpilogueScheduleAuto
  >::CollectiveOp;

using CollectiveMainloop = typename cutlass::gemm::collective::CollectiveBuilder<
    cutlass::arch::Sm100, cutlass::arch::OpClassTensorOp,
    ElemA, cutlass::layout::RowMajor, 128 / cutlass::sizeof_bits<ElemA>::value,
    ElemB, cutlass::layout::ColumnMajor, 128 / cutlass::sizeof_bits<ElemB>::value,
    Acc,
    TileShape, ClusterShape,
    cutlass::gemm::collective::StageCount<6>,
    cutlass::gemm::collective::KernelScheduleAuto
  >::CollectiveOp;

using GemmKernel = cutlass::gemm::kernel::GemmUniversal<
    cute::Shape<int,int,int,int>,
    CollectiveMainloop,
    CollectiveEpilogue
>;
using Gemm = cutlass::gemm::device::GemmUniversalAdapter<GemmKernel>;

// Force the device kernel symbol into the cubin without needing a host main.
auto* _anchor = &cutlass::device_kernel<GemmKernel>;


// ===== COMPILED SASS (sm_100a) =====

	.target	sm_100a

	.elftype	@"ET_EXEC"


//--------------------- .note.nv.tkinfo           --------------------------
	.section	.note.nv.tkinfo,"",@"SHT_NOTE"
	.sectionflags	@"SHF_NOTE_NV_TKINFO"
	.tkinfo
        /*0018*/ 	.word	0x00000002
        /*0030*/ 	.string	""
        /*0030*/ 	.string	"ptxas"
        /*0030*/ 	.string	"Cuda compilation tools, release 13.0, V13.0.88"
        /*0030*/ 	.string	"Build cuda_13.0.r13.0/compiler.36424714_0"
        /*0030*/ 	.string	"-arch sm_100a -m 64 "



//--------------------- .note.nv.cuinfo           --------------------------
	.section	.note.nv.cuinfo,"",@"SHT_NOTE"
	.sectionflags	@"SHF_NOTE_NV_CUINFO"
        /*0018*/ 	.short	0x0002
        /*001a*/ 	.short	0x0064
        /*001c*/ 	.short	0x0082
	.zero		2


//--------------------- .nv.info                  --------------------------
	.section	.nv.info,"",@"SHT_CUDA_INFO"
	.align	4


	//----- nvinfo : EIATTR_REGCOUNT
	.align		4
        /*0000*/ 	.byte	0x04, 0x2f
        /*0002*/ 	.short	(.L_19 - .L_18)
	.align		4
.L_18:
        /*0004*/ 	.word	index@(_ZN7cutlass13device_kernelINS_4gemm6kernel13GemmUniversalIN4cute5tupleIJiiiiEEENS1_10collective13CollectiveMmaINS1_35MainloopSm100TmaUmmaWarpSpecializedILi6ELi2ELi4ENS5_IJNS4_1CILi2EEENSA_ILi4EEENSA_ILi1EEEEEEEENS5_IJNSA_ILi128EEESG_NSA_ILi64EEEEEENS_6half_tENS5_IJlSD_lEEESJ_SK_NS4_8TiledMMAINS4_8MMA_AtomIJNS4_26SM100_MMA_F16BF16_2x1SM_SSISJ_SJ_fLi128ELi128ELNS4_4UMMA5MajorE0ELSP_0ELNSO_7ScaleInE0ELSQ_0EEEEEENS4_6LayoutINS5_IJSD_SD_SD_EEENS5_IJNSA_ILi0EEESV_SV_EEEEENS5_IJNS4_10UnderscoreESY_SY_EEEEENS4_28SM100_TMA_2SM_LOAD_MULTICASTENS4_14ComposedLayoutINS4_7SwizzleILi3ELi4ELi3EEENS4_18smem_ptr_flag_bitsILi16EEENST_INS5_IJNSA_ILi8EEESH_EEENS5_IJSH_SD_EEEEEEEvNS4_8identityENS4_18SM100_TMA_2SM_LOADES1B_vS1C_EENS_8epilogue10collective18CollectiveEpilogueINS1F_23Sm100TmaWarpSpecializedILi4ELi2ELi16ELb1ELb0EEEJNS5_IJSH_SG_SH_EEENS5_IJNST_ISH_SD_EENST_INS5_IJNSA_ILi16EEESB_EEENS5_IJSD_SH_EEEEEEEESJ_SK_SJ_SK_NS1F_6fusion15FusionCallbacksIS1J_NS1R_17LinearCombinationISJ_fSJ_fLNS_15FloatRoundStyleE2EEES1K_S1Q_JEEENS4_5SM1004TMEM4LOAD26SM100_TMEM_LOAD_32dp32b16xENS4_13SM90_TMA_LOADENS12_INS13_ILi1ELi4ELi3EEES16_NST_INS5_IJS17_S1M_EEENS5_IJS1M_SD_EEEEEEENS4_39AutoVectorizingCopyWithAssumedAlignmentILi128EEENS4_14SM90_TMA_STOREES26_S28_S28_EEEvvEEEEvNT_6ParamsE)
        /*0008*/ 	.word	0x00000045


	//----- nvinfo : EIATTR_FRAME_SIZE
	.align		4
.L_19:
        /*000c*/ 	.byte	0x04, 0x11
        /*000e*/ 	.short	(.L_21 - .L_20)
	.align		4
.L_20:
        /*0010*/ 	.word	index@($__internal_2_$__cuda_sm10x_tcgen05_guardrail_trap_unallocated_columns_being_dealloced)
        /*0014*/ 	.word	0x00000000


	//----- nvinfo : EIATTR_FRAME_SIZE
	.align		4
.L_21:
        /*0018*/ 	.byte	0x04, 0x11
        /*001a*/ 	.short	(.L_23 - .L_22)
	.align		4
.L_22:
        /*001c*/ 	.word	index@($__internal_1_$__cuda_sm10x_tcgen05_guardrail_trap_phase_invalid_during_alloc)
        /*0020*/ 	.word	0x00000000


	//----- nvinfo : EIATTR_FRAME_SIZE
	.align		4
.L_23:
        /*0024*/ 	.byte	0x04, 0x11
        /*0026*/ 	.short	(.L_25 - .L_24)
	.align		4
.L_24:
        /*0028*/ 	.word	index@($__internal_0_$__cuda_sm10x_tcgen05_guardrail_trap_col_being_dealloced_not_returned_by_alloc)
        /*002c*/ 	.word	0x00000000


	//----- nvinfo : EIATTR_FRAME_SIZE
	.align		4
.L_25:
        /*0030*/ 	.byte	0x04, 0x11
        /*0032*/ 	.short	(.L_27 - .L_26)
	.align		4
.L_26:
        /*0034*/ 	.word	index@(_ZN7cutlass13device_kernelINS_4gemm6kernel13GemmUniversalIN4cute5tupleIJiiiiEEENS1_10collective13CollectiveMmaINS1_35MainloopSm100TmaUmmaWarpSpecializedILi6ELi2ELi4ENS5_IJNS4_1CILi2EEENSA_ILi4EEENSA_ILi1EEEEEEEENS5_IJNSA_ILi128EEESG_NSA_ILi64EEEEEENS_6half_tENS5_IJlSD_lEEESJ_SK_NS4_8TiledMMAINS4_8MMA_AtomIJNS4_26SM100_MMA_F16BF16_2x1SM_SSISJ_SJ_fLi128ELi128ELNS4_4UMMA5MajorE0ELSP_0ELNSO_7ScaleInE0ELSQ_0EEEEEENS4_6LayoutINS5_IJSD_SD_SD_EEENS5_IJNSA_ILi0EEESV_SV_EEEEENS5_IJNS4_10UnderscoreESY_SY_EEEEENS4_28SM100_TMA_2SM_LOAD_MULTICASTENS4_14ComposedLayoutINS4_7SwizzleILi3ELi4ELi3EEENS4_18smem_ptr_flag_bitsILi16EEENST_INS5_IJNSA_ILi8EEESH_EEENS5_IJSH_SD_EEEEEEEvNS4_8identityENS4_18SM100_TMA_2SM_LOADES1B_vS1C_EENS_8epilogue10collective18CollectiveEpilogueINS1F_23Sm100TmaWarpSpecializedILi4ELi2ELi16ELb1ELb0EEEJNS5_IJSH_SG_SH_EEENS5_IJNST_ISH_SD_EENST_INS5_IJNSA_ILi16EEESB_EEENS5_IJSD_SH_EEEEEEEESJ_SK_SJ_SK_NS1F_6fusion15FusionCallbacksIS1J_NS1R_17LinearCombinationISJ_fSJ_fLNS_15FloatRoundStyleE2EEES1K_S1Q_JEEENS4_5SM1004TMEM4LOAD26SM100_TMEM_LOAD_32dp32b16xENS4_13SM90_TMA_LOADENS12_INS13_ILi1ELi4ELi3EEES16_NST_INS5_IJS17_S1M_EEENS5_IJS1M_SD_EEEEEEENS4_39AutoVectorizingCopyWithAssumedAlignmentILi128EEENS4_14SM90_TMA_STOREES26_S28_S28_EEEvvEEEEvNT_6ParamsE)
        /*0038*/ 	.word	0x00000000


	//----- nvinfo : EIATTR_MIN_STACK_SIZE
	.align		4
.L_27:
        /*003c*/ 	.byte	0x04, 0x12
        /*003e*/ 	.short	(.L_29 - .L_28)
	.align		4
.L_28:
        /*0040*/ 	.word	index@(_ZN7cutlass13device_kernelINS_4gemm6kernel13GemmUniversalIN4cute5tupleIJiiiiEEENS1_10collective13CollectiveMmaINS1_35MainloopSm100TmaUmmaWarpSpecializedILi6ELi2ELi4ENS5_IJNS4_1CILi2EEENSA_ILi4EEENSA_ILi1EEEEEEEENS5_IJNSA_ILi128EEESG_NSA_ILi64EEEEEENS_6half_tENS5_IJlSD_lEEESJ_SK_NS4_8TiledMMAINS4_8MMA_AtomIJNS4_26SM100_MMA_F16BF16_2x1SM_SSISJ_SJ_fLi128ELi128ELNS4_4UMMA5MajorE0ELSP_0ELNSO_7ScaleInE0ELSQ_0EEEEEENS4_6LayoutINS5_IJSD_SD_SD_EEENS5_IJNSA_ILi0EEESV_SV_EEEEENS5_IJNS4_10UnderscoreESY_SY_EEEEENS4_28SM100_TMA_2SM_LOAD_MULTICASTENS4_14ComposedLayoutINS4_7SwizzleILi3ELi4ELi3EEENS4_18smem_ptr_flag_bitsILi16EEENST_INS5_IJNSA_ILi8EEESH_EEENS5_IJSH_SD_EEEEEEEvNS4_8identityENS4_18SM100_TMA_2SM_LOADES1B_vS1C_EENS_8epilogue10collective18CollectiveEpilogueINS1F_23Sm100TmaWarpSpecializedILi4ELi2ELi16ELb1ELb0EEEJNS5_IJSH_SG_SH_EEENS5_IJNST_ISH_SD_EENST_INS5_IJNSA_ILi16EEESB_EEENS5_IJSD_SH_EEEEEEEESJ_SK_SJ_SK_NS1F_6fusion15FusionCallbacksIS1J_NS1R_17LinearCombinationISJ_fSJ_fLNS_15FloatRoundStyleE2EEES1K_S1Q_JEEENS4_5SM1004TMEM4LOAD26SM100_TMEM_LOAD_32dp32b16xENS4_13SM90_TMA_LOADENS12_INS13_ILi1ELi4ELi3EEES16_NST_INS5_IJS17_S1M_EEENS5_IJS1M_SD_EEEEEEENS4_39AutoVectorizingCopyWithAssumedAlignmentILi128EEENS4_14SM90_TMA_STOREES26_S28_S28_EEEvvEEEEvNT_6ParamsE)
        /*0044*/ 	.word	0x00000000
.L_29:


//--------------------- .nv.compat                --------------------------
	.section	.nv.compat,"",@"SHT_CUDA_COMPAT_INFO"
	.align	4
        /*0000*/ 	.byte	0x02, 0x09, 0x01, 0x00, 0x02, 0x02, 0x02, 0x00, 0x02, 0x05, 0x05, 0x00, 0x03, 0x07, 0x01, 0x01
        /*0010*/ 	.byte	0x02, 0x03, 0x01, 0x00, 0x02, 0x06, 0x01, 0x00, 0x04, 0x0b, 0x08, 0x00, 0x09, 0x00, 0x00, 0x00
        /*0020*/ 	.byte	0x00, 0x00, 0x00, 0x00


//--------------------- .nv.info._ZN7cutlass13device_kernelINS_4gemm6kernel13GemmUniversalIN4cute5tupleIJiiiiEEENS1_10collective13CollectiveMmaINS1_35MainloopSm100TmaUmmaWarpSpecializedILi6ELi2ELi4ENS5_IJNS4_1CILi2EEENSA_ILi4EEENSA_ILi1EEEEEEEENS5_IJNSA_ILi128EEESG_NSA_ILi64EEEEEENS_6half_tENS5_IJlSD_lEEESJ_SK_NS4_8TiledMMAINS4_8MMA_AtomIJNS4_26SM100_MMA_F16BF16_2x1SM_SSISJ_SJ_fLi128ELi128ELNS4_4UMMA5MajorE0ELSP_0ELNSO_7ScaleInE0ELSQ_0EEEEEENS4_6LayoutINS5_IJSD_SD_SD_EEENS5_IJNSA_ILi0EEESV_SV_EEEEENS5_IJNS4_10UnderscoreESY_SY_EEEEENS4_28SM100_TMA_2SM_LOAD_MULTICASTENS4_14ComposedLayoutINS4_7SwizzleILi3ELi4ELi3EEENS4_18smem_ptr_flag_bitsILi16EEENST_INS5_IJNSA_ILi8EEESH_EEENS5_IJSH_SD_EEEEEEEvNS4_8identityENS4_18SM100_TMA_2SM_LOADES1B_vS1C_EENS_8epilogue10collective18CollectiveEpilogueINS1F_23Sm100TmaWarpSpecializedILi4ELi2ELi16ELb1ELb0EEEJNS5_IJSH_SG_SH_EEENS5_IJNST_ISH_SD_EENST_INS5_IJNSA_ILi16EEESB_EEENS5_IJSD_SH_EEEEEEEESJ_SK_SJ_SK_NS1F_6fusion15FusionCallbacksIS1J_NS1R_17LinearCombinationISJ_fSJ_fLNS_15FloatRoundStyleE2EEES1K_S1Q_JEEENS4_5SM1004TMEM4LOAD26SM100_TMEM_LOAD_32dp32b16xENS4_13SM90_TMA_LOADENS12_INS13_ILi1ELi4ELi3EEES16_NST_INS5_IJS17_S1M_EEENS5_IJS1M_SD_EEEEEEENS4_39AutoVectorizingCopyWithAssumedAlignmentILi128EEENS4_14SM90_TMA_STOREES26_S28_S28_EEEvvEEEEvNT_6ParamsE --------------------------
	.section	.nv.info._ZN7cutlass13device_kernelINS_4gemm6kernel13GemmUniversalIN4cute5tupleIJiiiiEEENS1_10collective13CollectiveMmaINS1_35MainloopSm100TmaUmmaWarpSpecializedILi6ELi2ELi4ENS5_IJNS4_1CILi2EEENSA_ILi4EEENSA_ILi1EEEEEEEENS5_IJNSA_ILi128EEESG_NSA_ILi64EEEEEENS_6half_tENS5_IJlSD_lEEESJ_SK_NS4_8TiledMMAINS4_8MMA_AtomIJNS4_26SM100_MMA_F16BF16_2x1SM_SSISJ_SJ_fLi128ELi128ELNS4_4UMMA5MajorE0ELSP_0ELNSO_7ScaleInE0ELSQ_0EEEEEENS4_6LayoutINS5_IJSD_SD_SD_EEENS5_IJNSA_ILi0EEESV_SV_EEEEENS5_IJNS4_10UnderscoreESY_SY_EEEEENS4_28SM100_TMA_2SM_LOAD_MULTICASTENS4_14ComposedLayoutINS4_7SwizzleILi3ELi4ELi3EEENS4_18smem_ptr_flag_bitsILi16EEENST_INS5_IJNSA_ILi8EEESH_EEENS5_IJSH_SD_EEEEEEEvNS4_8identityENS4_18SM100_TMA_2SM_LOADES1B_vS1C_EENS_8epilogue10collective18CollectiveEpilogueINS1F_23Sm100TmaWarpSpecializedILi4ELi2ELi16ELb1ELb0EEEJNS5_IJSH_SG_SH_EEENS5_IJNST_ISH_SD_EENST_INS5_IJNSA_ILi16EEESB_EEENS5_IJSD_SH_EEEEEEEESJ_SK_SJ_SK_NS1F_6fusion15FusionCallbacksIS1J_NS1R_17LinearCombinationISJ_fSJ_fLNS_15FloatRoundStyleE2EEES1K_S1Q_JEEENS4_5SM1004TMEM4LOAD26SM100_TMEM_LOAD_32dp32b16xENS4_13SM90_TMA_LOADENS12_INS13_ILi1ELi4ELi3EEES16_NST_INS5_IJS17_S1M_EEENS5_IJS1M_SD_EEEEEEENS4_39AutoVectorizingCopyWithAssumedAlignmentILi128EEENS4_14SM90_TMA_STOREES26_S28_S28_EEEvvEEEEvNT_6ParamsE,"",@"SHT_CUDA_INFO"
	.sectionflags	@""
	.align	4


	//----- nvinfo : EIATTR_CUDA_API_VERSION
	.align		4
        /*0000*/ 	.byte	0x04, 0x37
        /*0002*/ 	.short	(.L_31 - .L_30)
.L_30:
        /*0004*/ 	.word	0x00000082


	//----- nvinfo : EIATTR_KPARAM_INFO
	.align		4
.L_31:
        /*0008*/ 	.byte	0x04, 0x17
        /*000a*/ 	.short	(.L_33 - .L_32)
.L_32:
        /*000c*/ 	.word	0x00000000
        /*0010*/ 	.short	0x0000
        /*0012*/ 	.short	0x0000
        /*0014*/ 	.byte	0x00, 0xf0, 0x01, 0x20


	//----- nvinfo : EIATTR_AT_ENTRY_FRAGMENTS
	.align		4
.L_33:
        /*0018*/ 	.byte	0x04, 0x4f
        /*001a*/ 	.short	(.L_35 - .L_34)


	//   ....[0]....
.L_34:
        /*001c*/ 	.word	0x00000007


	//----- nvinfo : EIATTR_RESERVED_SMEM_USED
	.align		4
.L_35:
        /*0020*/ 	.byte	0x01, 0x41
	.zero		2


	//----- nvinfo : EIATTR_SPARSE_MMA_MASK
	.align		4
        /*0024*/ 	.byte	0x03, 0x50
        /*0026*/ 	.short	0x0000


	//----- nvinfo : EIATTR_TCGEN05_2CTA_USED
	.align		4
        /*0028*/ 	.byte	0x01, 0x52
	.zero		2


	//----- nvinfo : EIATTR_MAXREG_COUNT
	.align		4
        /*002c*/ 	.byte	0x03, 0x1b
        /*002e*/ 	.short	0x00ff


	//----- nvinfo : EIATTR_NUM_BARRIERS
	.align		4
        /*0030*/ 	.byte	0x02, 0x4c
        /*0032*/ 	.byte	0x07
	.zero		1


	//----- nvinfo : EIATTR_EXTERNS
	.align		4
        /*0034*/ 	.byte	0x04, 0x0f
        /*0036*/ 	.short	(.L_37 - .L_36)


	//   ....[0]....
	.align		4
.L_36:
        /*0038*/ 	.word	index@(__assertfail)


	//----- nvinfo : EIATTR_MERCURY_ISA_VERSION
	.align		4
.L_37:
        /*003c*/ 	.byte	0x03, 0x5f
        /*003e*/ 	.short	0x0101


	//----- nvinfo : EIATTR_INT_WARP_WIDE_INSTR_OFFSETS
	.align		4
        /*0040*/ 	.byte	0x04, 0x31
        /*0042*/ 	.short	(.L_39 - .L_38)


	//   ....[0]....
.L_38:
        /*0044*/ 	.word	0x00000da0


	//   ....[1]....
        /*0048*/ 	.word	0x00000e40


	//   ....[2]....
        /*004c*/ 	.word	0x00004470


	//   ....[3]....
        /*0050*/ 	.word	0x000044a0


	//   ....[4]....
        /*0054*/ 	.word	0x000044c0


	//   ....[5]....
        /*0058*/ 	.word	0x00005000


	//   ....[6]....
        /*005c*/ 	.word	0x000050a0


	//   ....[7]....
        /*0060*/ 	.word	0x00005160


	//   ....[8]....
        /*0064*/ 	.word	0x000051d0


	//   ....[9]....
        /*0068*/ 	.word	0x00005290


	//   ....[10]....
        /*006c*/ 	.word	0x00005330


	//   ....[11]....
        /*0070*/ 	.word	0x000053a0


	//   ....[12]....
        /*0074*/ 	.word	0x00005460


	//   ....[13]....
        /*0078*/ 	.word	0x00005500


	//   ....[14]....
        /*007c*/ 	.word	0x000055a0


	//   ....[15]....
        /*0080*/ 	.word	0x00005690


	//   ....[16]....
        /*0084*/ 	.word	0x00005760


	//----- nvinfo : EIATTR_COOP_GROUP_MASK_REGIDS
	.align		4
.L_39:
        /*0088*/ 	.byte	0x04, 0x29
        /*008a*/ 	.short	(.L_41 - .L_40)


	//   ....[0]....
.L_40:
        /*008c*/ 	.word	0xffffffff


	//   ....[1]....
        /*0090*/ 	.word	0xffffffff


	//   ....[2]....
        /*0094*/ 	.word	0xffffffff


	//   ....[3]....
        /*0098*/ 	.word	0xffffffff


	//   ....[4]....
        /*009c*/ 	.word	0xffffffff


	//   ....[5]....
        /*00a0*/ 	.word	0xffffffff


	//   ....[6]....
        /*00a4*/ 	.word	0xffffffff


	//   ....[7]....
        /*00a8*/ 	.word	0xffffffff


	//   ....[8]....
        /*00ac*/ 	.word	0xffffffff


	//   ....[9]....
        /*00b0*/ 	.word	0xffffffff


	//   ....[10]....
        /*00b4*/ 	.word	0xffffffff


	//   ....[11]....
        /*00b8*/ 	.word	0xffffffff


	//   ....[12]....
        /*00bc*/ 	.word	0xffffffff


	//   ....[13]....
        /*00c0*/ 	.word	0xffffffff


	//----- nvinfo : EIATTR_COOP_GROUP_INSTR_OFFSETS
	.align		4
.L_41:
        /*00c4*/ 	.byte	0x04, 0x28
        /*00c6*/ 	.short	(.L_43 - .L_42)


	//   ....[0]....
.L_42:
        /*00c8*/ 	.word	0x000000b0


	//   ....[1]....
        /*00cc*/ 	.word	0x00000510


	//   ....[2]....
        /*00d0*/ 	.word	0x00000710


	//   ....[3]....
        /*00d4*/ 	.word	0x000008a0


	//   ....[4]....
        /*00d8*/ 	.word	0x00000990


	//   ....[5]....
        /*00dc*/ 	.word	0x00000af0


	//   ....[6]....
        /*00e0*/ 	.word	0x00000c80


	//   ....[7]....
        /*00e4*/ 	.word	0x00000ec0


	//   ....[8]....
        /*00e8*/ 	.word	0x00002280


	//   ....[9]....
        /*00ec*/ 	.word	0x00003250


	//   ....[10]....
        /*00f0*/ 	.word	0x00003720


	//   ....[11]....
        /*00f4*/ 	.word	0x00003750


	//   ....[12]....
        /*00f8*/ 	.word	0x00004370


	//   ....[13]....
        /*00fc*/ 	.word	0x00004580


	//----- nvinfo : EIATTR_VRC_CTA_INIT_COUNT
	.align		4
.L_43:
        /*0100*/ 	.byte	0x02, 0x4a
        /*0102*/ 	.byte	0x80
	.zero		1


	//----- nvinfo : EIATTR_SYSCALL_OFFSETS
	.align		4
        /*0104*/ 	.byte	0x04, 0x46
        /*0106*/ 	.short	(.L_45 - .L_44)


	//   ....[0]....
.L_44:
        /*0108*/ 	.word	0x000062e0


	//   ....[1]....
        /*010c*/ 	.word	0x000063d0


	//   ....[2]....
        /*0110*/ 	.word	0x00006b00


	//   ....[3]....
        /*0114*/ 	.word	0x00007430


	//   ....[4]....
        /*0118*/ 	.word	0x00007d00


	//   ....[5]....
        /*011c*/ 	.word	0x000085d0


	//----- nvinfo : EIATTR_MBARRIER_INSTR_OFFSETS
	.align		4
.L_45:
        /*0120*/ 	.byte	0x04, 0x39
        /*0122*/ 	.short	(.L_47 - .L_46)


	//   ....[0]....
.L_46:
        /*0124*/ 	.word	0x00000640
        /*0128*/ 	.word	0x000000ff
        /*012c*/ 	.word	0x00000000
        /*0130*/ 	.short	0x0100
        /*0132*/ 	.byte	0x04
	.zero		1


	//   ....[1]....
        /*0134*/ 	.word	0x00000650
        /*0138*/ 	.word	0x000000ff
        /*013c*/ 	.word	0x00000030
        /*0140*/ 	.short	0x0100
        /*0142*/ 	.byte	0x04
	.zero		1


	//   ....[2]....
        /*0144*/ 	.word	0x00000660
        /*0148*/ 	.word	0x000000ff
        /*014c*/ 	.word	0x00000008
        /*0150*/ 	.short	0x0100
        /*0152*/ 	.byte	0x04
	.zero		1


	//   ....[3]....
        /*0154*/ 	.word	0x00000670
        /*0158*/ 	.word	0x000000ff
        /*015c*/ 	.word	0x00000038
        /*0160*/ 	.short	0x0100
        /*0162*/ 	.byte	0x04
	.zero		1


	//   ....[4]....
        /*0164*/ 	.word	0x00000680
        /*0168*/ 	.word	0x000000ff
        /*016c*/ 	.word	0x00000010
        /*0170*/ 	.short	0x0100
        /*0172*/ 	.byte	0x04
	.zero		1


	//   ....[5]....
        /*0174*/ 	.word	0x00000690
        /*0178*/ 	.word	0x000000ff
        /*017c*/ 	.word	0x00000040
        /*0180*/ 	.short	0x0100
        /*0182*/ 	.byte	0x04
	.zero		1


	//   ....[6]....
        /*0184*/ 	.word	0x000006a0
        /*0188*/ 	.word	0x000000ff
        /*018c*/ 	.word	0x00000018
        /*0190*/ 	.short	0x0100
        /*0192*/ 	.byte	0x04
	.zero		1


	//   ....[7]....
        /*0194*/ 	.word	0x000006b0
        /*0198*/ 	.word	0x000000ff
        /*019c*/ 	.word	0x00000048
        /*01a0*/ 	.short	0x0100
        /*01a2*/ 	.byte	0x04
	.zero		1


	//   ....[8]....
        /*01a4*/ 	.word	0x000006c0
        /*01a8*/ 	.word	0x000000ff
        /*01ac*/ 	.word	0x00000020
        /*01b0*/ 	.short	0x0100
        /*01b2*/ 	.byte	0x04
	.zero		1


	//   ....[9]....
        /*01b4*/ 	.word	0x000006d0
        /*01b8*/ 	.word	0x000000ff
        /*01bc*/ 	.word	0x00000050
        /*01c0*/ 	.short	0x0100
        /*01c2*/ 	.byte	0x04
	.zero		1


	//   ....[10]....
        /*01c4*/ 	.word	0x000006e0
        /*01c8*/ 	.word	0x000000ff
        /*01cc*/ 	.word	0x00000028
        /*01d0*/ 	.short	0x0100
        /*01d2*/ 	.byte	0x04
	.zero		1


	//   ....[11]....
        /*01d4*/ 	.word	0x000006f0
        /*01d8*/ 	.word	0x000000ff
        /*01dc*/ 	.word	0x00000058
        /*01e0*/ 	.short	0x0100
        /*01e2*/ 	.byte	0x04
	.zero		1


	//   ....[12]....
        /*01e4*/ 	.word	0x00000810
        /*01e8*/ 	.word	0x000000ff
        /*01ec*/ 	.word	0x00000060
        /*01f0*/ 	.short	0x0100
        /*01f2*/ 	.byte	0x04
	.zero		1


	//   ....[13]....
        /*01f4*/ 	.word	0x00000820
        /*01f8*/ 	.word	0x000000ff
        /*01fc*/ 	.word	0x00000080
        /*0200*/ 	.short	0x0100
        /*0202*/ 	.byte	0x04
	.zero		1


	//   ....[14]....
        /*0204*/ 	.word	0x00000830
        /*0208*/ 	.word	0x000000ff
        /*020c*/ 	.word	0x00000068
        /*0210*/ 	.short	0x0100
        /*0212*/ 	.byte	0x04
	.zero		1


	//   ....[15]....
        /*0214*/ 	.word	0x00000840
        /*0218*/ 	.word	0x000000ff
        /*021c*/ 	.word	0x00000088
        /*0220*/ 	.short	0x0100
        /*0222*/ 	.byte	0x04
	.zero		1


	//   ....[16]....
        /*0224*/ 	.word	0x00000850
        /*0228*/ 	.word	0x000000ff
        /*022c*/ 	.word	0x00000070
        /*0230*/ 	.short	0x0100
        /*0232*/ 	.byte	0x04
	.zero		1


	//   ....[17]....
        /*0234*/ 	.word	0x00000860
        /*0238*/ 	.word	0x000000ff
        /*023c*/ 	.word	0x00000090
        /*0240*/ 	.short	0x0100
        /*0242*/ 	.byte	0x04
	.zero		1


	//   ....[18]....
        /*0244*/ 	.word	0x00000870
        /*0248*/ 	.word	0x000000ff
        /*024c*/ 	.word	0x00000078
        /*0250*/ 	.short	0x0100
        /*0252*/ 	.byte	0x04
	.zero		1


	//   ....[19]....
        /*0254*/ 	.word	0x00000880
        /*0258*/ 	.word	0x000000ff
        /*025c*/ 	.word	0x00000098
        /*0260*/ 	.short	0x0100
        /*0262*/ 	.byte	0x04
	.zero		1


	//   ....[20]....
        /*0264*/ 	.word	0x00000960
        /*0268*/ 	.word	0x000000ff
        /*026c*/ 	.word	0x000000a0
        /*0270*/ 	.short	0x0100
        /*0272*/ 	.byte	0x06
	.zero		1


	//   ....[21]....
        /*0274*/ 	.word	0x00000970
        /*0278*/ 	.word	0x000000ff
        /*027c*/ 	.word	0x000000a8
        /*0280*/ 	.short	0x0100
        /*0282*/ 	.byte	0x06
	.zero		1


	//   ....[22]....
        /*0284*/ 	.word	0x00000aa0
        /*0288*/ 	.word	0x000000ff
        /*028c*/ 	.word	0x000000b0
        /*0290*/ 	.short	0x0100
        /*0292*/ 	.byte	0x06
	.zero		1


	//   ....[23]....
        /*0294*/ 	.word	0x00000ab0
        /*0298*/ 	.word	0x000000ff
        /*029c*/ 	.word	0x000000c0
        /*02a0*/ 	.short	0x0100
        /*02a2*/ 	.byte	0x06
	.zero		1


	//   ....[24]....
        /*02a4*/ 	.word	0x00000ac0
        /*02a8*/ 	.word	0x000000ff
        /*02ac*/ 	.word	0x000000b8
        /*02b0*/ 	.short	0x0100
        /*02b2*/ 	.byte	0x06
	.zero		1


	//   ....[25]....
        /*02b4*/ 	.word	0x00000ad0
        /*02b8*/ 	.word	0x000000ff
        /*02bc*/ 	.word	0x000000c8
        /*02c0*/ 	.short	0x0100
        /*02c2*/ 	.byte	0x06
	.zero		1


	//   ....[26]....
        /*02c4*/ 	.word	0x00000bf0
        /*02c8*/ 	.word	0x000000ff
        /*02cc*/ 	.word	0x000000d0
        /*02d0*/ 	.short	0x0100
        /*02d2*/ 	.byte	0x04
	.zero		1


	//   ....[27]....
        /*02d4*/ 	.word	0x00000c00
        /*02d8*/ 	.word	0x000000ff
        /*02dc*/ 	.word	0x000000f0
        /*02e0*/ 	.short	0x0100
        /*02e2*/ 	.byte	0x04
	.zero		1


	//   ....[28]....
        /*02e4*/ 	.word	0x00000c10
        /*02e8*/ 	.word	0x000000ff
        /*02ec*/ 	.word	0x000000d8
        /*02f0*/ 	.short	0x0100
        /*02f2*/ 	.byte	0x04
	.zero		1


	//   ....[29]....
        /*02f4*/ 	.word	0x00000c20
        /*02f8*/ 	.word	0x000000ff
        /*02fc*/ 	.word	0x000000f8
        /*0300*/ 	.short	0x0100
        /*0302*/ 	.byte	0x04
	.zero		1


	//   ....[30]....
        /*0304*/ 	.word	0x00000c30
        /*0308*/ 	.word	0x000000ff
        /*030c*/ 	.word	0x000000e0
        /*0310*/ 	.short	0x0100
        /*0312*/ 	.byte	0x04
	.zero		1


	//   ....[31]....
        /*0314*/ 	.word	0x00000c40
        /*0318*/ 	.word	0x000000ff
        /*031c*/ 	.word	0x00000100
        /*0320*/ 	.short	0x0100
        /*0322*/ 	.byte	0x04
	.zero		1


	//   ....[32]....
        /*0324*/ 	.word	0x00000c50
        /*0328*/ 	.word	0x000000ff
        /*032c*/ 	.word	0x000000e8
        /*0330*/ 	.short	0x0100
        /*0332*/ 	.byte	0x04
	.zero		1


	//   ....[33]....
        /*0334*/ 	.word	0x00000c60
        /*0338*/ 	.word	0x000000ff
        /*033c*/ 	.word	0x00000108
        /*0340*/ 	.short	0x0100
        /*0342*/ 	.byte	0x04
	.zero		1


	//   ....[34]....
        /*0344*/ 	.word	0x00000d50
        /*0348*/ 	.word	0x000000ff
        /*034c*/ 	.word	0x00000110
        /*0350*/ 	.short	0x0100
        /*0352*/ 	.byte	0x04
	.zero		1


	//   ....[35]....
        /*0354*/ 	.word	0x00000d60
        /*0358*/ 	.word	0x000000ff
        /*035c*/ 	.word	0x00000120
        /*0360*/ 	.short	0x0100
        /*0362*/ 	.byte	0x04
	.zero		1


	//   ....[36]....
        /*0364*/ 	.word	0x00000d70
        /*0368*/ 	.word	0x000000ff
        /*036c*/ 	.word	0x00000118
        /*0370*/ 	.short	0x0100
        /*0372*/ 	.byte	0x04
	.zero		1


	//   ....[37]....
        /*0374*/ 	.word	0x00000d80
        /*0378*/ 	.word	0x000000ff
        /*037c*/ 	.word	0x00000128
        /*0380*/ 	.short	0x0100
        /*0382*/ 	.byte	0x04
	.zero		1


	//   ....[38]....
        /*0384*/ 	.word	0x00000e80
        /*0388*/ 	.word	0x000000ff
        /*038c*/ 	.word	0x00000130
        /*0390*/ 	.short	0x0100
        /*0392*/ 	.byte	0x06
	.zero		1


	//   ....[39]....
        /*0394*/ 	.word	0x00001aa0
        /*0398*/ 	.word	0x00000000
        /*039c*/ 	.word	0x00000120
        /*03a0*/ 	.short	0x010a
        /*03a2*/ 	.byte	0xff
	.zero		1


	//   ....[40]....
        /*03a4*/ 	.word	0x00001ad0
        /*03a8*/ 	.word	0x00000000
        /*03ac*/ 	.word	0x00000110
        /*03b0*/ 	.short	0x0101
        /*03b2*/ 	.byte	0xff
	.zero		1


	//   ....[41]....
        /*03b4*/ 	.word	0x00001b90
        /*03b8*/ 	.word	0x000000ff
        /*03bc*/ 	.word	0x00000030
        /*03c0*/ 	.short	0x010a
        /*03c2*/ 	.byte	0x04
	.zero		1


	//   ....[42]....
        /*03c4*/ 	.word	0x00001c60
        /*03c8*/ 	.word	0x000000ff
        /*03cc*/ 	.word	0x00000030
        /*03d0*/ 	.short	0x010a
        /*03d2*/ 	.byte	0x21
	.zero		1


	//   ....[43]....
        /*03d4*/ 	.word	0x00001e10
        /*03d8*/ 	.word	0x000000ff
        /*03dc*/ 	.word	0x00000030
        /*03e0*/ 	.short	0x010a
        /*03e2*/ 	.byte	0x05
	.zero		1


	//   ....[44]....
        /*03e4*/ 	.word	0x00001f20
        /*03e8*/ 	.word	0x000000ff
        /*03ec*/ 	.word	0x000000a8
        /*03f0*/ 	.short	0x0101
        /*03f2*/ 	.byte	0x06
	.zero		1


	//   ....[45]....
        /*03f4*/ 	.word	0x00001f40
        /*03f8*/ 	.word	0x000000ff
        /*03fc*/ 	.word	0x00000030
        /*0400*/ 	.short	0x010a
        /*0402*/ 	.byte	0x04
	.zero		1


	//   ....[46]....
        /*0404*/ 	.word	0x00001fc0
        /*0408*/ 	.word	0x000000ff
        /*040c*/ 	.word	0x00000030
        /*0410*/ 	.short	0x010a
        /*0412*/ 	.byte	0x11
	.zero		1


	//   ....[47]....
        /*0414*/ 	.word	0x00002150
        /*0418*/ 	.word	0x000000ff
        /*041c*/ 	.word	0x00000030
        /*0420*/ 	.short	0x010a
        /*0422*/ 	.byte	0x05
	.zero		1


	//   ....[48]....
        /*0424*/ 	.word	0x000022b0
        /*0428*/ 	.word	0x00000003
        /*042c*/ 	.word	0x000000b0
        /*0430*/ 	.short	0x010a
        /*0432*/ 	.byte	0xff
	.zero		1


	//   ....[49]....
        /*0434*/ 	.word	0x00002400
        /*0438*/ 	.word	0x00000000
        /*043c*/ 	.word	0x00000000
        /*0440*/ 	.short	0x0101
        /*0442*/ 	.byte	0xff
	.zero		1


	//   ....[50]....
        /*0444*/ 	.word	0x000029b0
        /*0448*/ 	.word	0x000000ff
        /*044c*/ 	.word	0x00000000
        /*0450*/ 	.short	0x010a
        /*0452*/ 	.byte	0x04
	.zero		1


	//   ....[51]....
        /*0454*/ 	.word	0x00002a40
        /*0458*/ 	.word	0x000000ff
        /*045c*/ 	.word	0x00000000
        /*0460*/ 	.short	0x010a
        /*0462*/ 	.byte	0x05
	.zero		1


	//   ....[52]....
        /*0464*/ 	.word	0x00002ad0
        /*0468*/ 	.word	0x000000ff
        /*046c*/ 	.word	0x00000000
        /*0470*/ 	.short	0x010a
        /*0472*/ 	.byte	0x05
	.zero		1


	//   ....[53]....
        /*0474*/ 	.word	0x00002b60
        /*0478*/ 	.word	0x000000ff
        /*047c*/ 	.word	0x00000000
        /*0480*/ 	.short	0x010a
        /*0482*/ 	.byte	0x05
	.zero		1


	//   ....[54]....
        /*0484*/ 	.word	0x00002bf0
        /*0488*/ 	.word	0x000000ff
        /*048c*/ 	.word	0x00000000
        /*0490*/ 	.short	0x010a
        /*0492*/ 	.byte	0x05
	.zero		1


	//   ....[55]....
        /*0494*/ 	.word	0x00002c90
        /*0498*/ 	.word	0x00000000
        /*049c*/ 	.word	0x00000000
        /*04a0*/ 	.short	0x010a
        /*04a2*/ 	.byte	0xff
	.zero		1


	//   ....[56]....
        /*04a4*/ 	.word	0x00002db0
        /*04a8*/ 	.word	0x00000002
        /*04ac*/ 	.word	0x00000110
        /*04b0*/ 	.short	0x010a
        /*04b2*/ 	.byte	0xff
	.zero		1


	//   ....[57]....
        /*04b4*/ 	.word	0x00002e20
        /*04b8*/ 	.word	0x00000002
        /*04bc*/ 	.word	0x00000000
        /*04c0*/ 	.short	0x0101
        /*04c2*/ 	.byte	0xff
	.zero		1


	//   ....[58]....
        /*04c4*/ 	.word	0x00002e40
        /*04c8*/ 	.word	0x000000ff
        /*04cc*/ 	.word	0x000000c0
        /*04d0*/ 	.short	0x010a
        /*04d2*/ 	.byte	0x04
	.zero		1


	//   ....[59]....
        /*04d4*/ 	.word	0x00002f60
        /*04d8*/ 	.word	0x00000002
        /*04dc*/ 	.word	0x000000b0
        /*04e0*/ 	.short	0x010a
        /*04e2*/ 	.byte	0xff
	.zero		1


	//   ....[60]....
        /*04e4*/ 	.word	0x00003060
        /*04e8*/ 	.word	0x00000002
        /*04ec*/ 	.word	0x00000000
        /*04f0*/ 	.short	0x0101
        /*04f2*/ 	.byte	0xff
	.zero		1


	//   ....[61]....
        /*04f4*/ 	.word	0x000030f0
        /*04f8*/ 	.word	0x000000ff
        /*04fc*/ 	.word	0x000000c0
        /*0500*/ 	.short	0x0106
        /*0502*/ 	.byte	0x04
	.zero		1


	//   ....[62]....
        /*0504*/ 	.word	0x00003110
        /*0508*/ 	.word	0x000000ff
        /*050c*/ 	.word	0x000000c0
        /*0510*/ 	.short	0x010a
        /*0512*/ 	.byte	0x04
	.zero		1


	//   ....[63]....
        /*0514*/ 	.word	0x000031a0
        /*0518*/ 	.word	0x000000ff
        /*051c*/ 	.word	0x000000c0
        /*0520*/ 	.short	0x0106
        /*0522*/ 	.byte	0x07
	.zero		1


	//   ....[64]....
        /*0524*/ 	.word	0x000031e0
        /*0528*/ 	.word	0x00000000
        /*052c*/ 	.word	0x000000c0
        /*0530*/ 	.short	0x010a
        /*0532*/ 	.byte	0xff
	.zero		1


	//   ....[65]....
        /*0534*/ 	.word	0x00003420
        /*0538*/ 	.word	0x000000ff
        /*053c*/ 	.word	0x00000008
        /*0540*/ 	.short	0x010a
        /*0542*/ 	.byte	0x05
	.zero		1


	//   ....[66]....
        /*0544*/ 	.word	0x00003440
        /*0548*/ 	.word	0x000000ff
        /*054c*/ 	.word	0x00000008
        /*0550*/ 	.short	0x010a
        /*0552*/ 	.byte	0x05
	.zero		1


	//   ....[67]....
        /*0554*/ 	.word	0x000035d0
        /*0558*/ 	.word	0x000000ff
        /*055c*/ 	.word	0x00000008
        /*0560*/ 	.short	0x010a
        /*0562*/ 	.byte	0x05
	.zero		1


	//   ....[68]....
        /*0564*/ 	.word	0x000035f0
        /*0568*/ 	.word	0x000000ff
        /*056c*/ 	.word	0x00000008
        /*0570*/ 	.short	0x010a
        /*0572*/ 	.byte	0x05
	.zero		1


	//   ....[69]....
        /*0574*/ 	.word	0x000036b0
        /*0578*/ 	.word	0x000000ff
        /*057c*/ 	.word	0x00000000
        /*0580*/ 	.short	0x0101
        /*0582*/ 	.byte	0x04
	.zero		1


	//   ....[70]....
        /*0584*/ 	.word	0x000039f0
        /*0588*/ 	.word	0x00000000
        /*058c*/ 	.word	0x000000b0
        /*0590*/ 	.short	0x010a
        /*0592*/ 	.byte	0xff
	.zero		1


	//   ....[71]....
        /*0594*/ 	.word	0x00003ab0
        /*0598*/ 	.word	0x00000000
        /*059c*/ 	.word	0x00000000
        /*05a0*/ 	.short	0x0101
        /*05a2*/ 	.byte	0xff
	.zero		1


	//   ....[72]....
        /*05a4*/ 	.word	0x00003b70
        /*05a8*/ 	.word	0x000000ff
        /*05ac*/ 	.word	0x00000000
        /*05b0*/ 	.short	0x010a
        /*05b2*/ 	.byte	0x04
	.zero		1


	//   ....[73]....
        /*05b4*/ 	.word	0x00003b80
        /*05b8*/ 	.word	0x000000ff
        /*05bc*/ 	.word	0x000000f0
        /*05c0*/ 	.short	0x010a
        /*05c2*/ 	.byte	0x1f
	.zero		1


	//   ....[74]....
        /*05c4*/ 	.word	0x00003c30
        /*05c8*/ 	.word	0x000000ff
        /*05cc*/ 	.word	0x00000000
        /*05d0*/ 	.short	0x010a
        /*05d2*/ 	.byte	0x05
	.zero		1


	//   ....[75]....
        /*05d4*/ 	.word	0x00003d60
        /*05d8*/ 	.word	0x000000ff
        /*05dc*/ 	.word	0x00000000
        /*05e0*/ 	.short	0x010a
        /*05e2*/ 	.byte	0x04
	.zero		1


	//   ....[76]....
        /*05e4*/ 	.word	0x00004060
        /*05e8*/ 	.word	0x000000ff
        /*05ec*/ 	.word	0x00000000
        /*05f0*/ 	.short	0x010a
        /*05f2*/ 	.byte	0x04
	.zero		1


	//   ....[77]....
        /*05f4*/ 	.word	0x000040f0
        /*05f8*/ 	.word	0x000000ff
        /*05fc*/ 	.word	0x00000000
        /*0600*/ 	.short	0x010a
        /*0602*/ 	.byte	0x05
	.zero		1


	//   ....[78]....
        /*0604*/ 	.word	0x00004180
        /*0608*/ 	.word	0x000000ff
        /*060c*/ 	.word	0x00000000
        /*0610*/ 	.short	0x010a
        /*0612*/ 	.byte	0x05
	.zero		1


	//   ....[79]....
        /*0614*/ 	.word	0x00004220
        /*0618*/ 	.word	0x00000000
        /*061c*/ 	.word	0x00000000
        /*0620*/ 	.short	0x010a
        /*0622*/ 	.byte	0xff
	.zero		1


	//   ....[80]....
        /*0624*/ 	.word	0x00004260
        /*0628*/ 	.word	0x00000000
        /*062c*/ 	.word	0x00000000
        /*0630*/ 	.short	0x010a
        /*0632*/ 	.byte	0xff
	.zero		1


	//   ....[81]....
        /*0634*/ 	.word	0x000042d0
        /*0638*/ 	.word	0x000000ff
        /*063c*/ 	.word	0x00000000
        /*0640*/ 	.short	0x0101
        /*0642*/ 	.byte	0x04
	.zero		1


	//   ....[82]....
        /*0644*/ 	.word	0x00004310
        /*0648*/ 	.word	0x000000ff
        /*064c*/ 	.word	0x00000130
        /*0650*/ 	.short	0x010a
        /*0652*/ 	.byte	0x1a
	.zero		1


	//   ....[83]....
        /*0654*/ 	.word	0x00004360
        /*0658*/ 	.word	0x000000ff
        /*065c*/ 	.word	0x00000000
        /*0660*/ 	.short	0x0101
        /*0662*/ 	.byte	0x04
	.zero		1


	//   ....[84]....
        /*0664*/ 	.word	0x00004800
        /*0668*/ 	.word	0x0000000c
        /*066c*/ 	.word	0x000000b0
        /*0670*/ 	.short	0x010a
        /*0672*/ 	.byte	0xff
	.zero		1


	//   ....[85]....
        /*0674*/ 	.word	0x00004970
        /*0678*/ 	.word	0x00000000
        /*067c*/ 	.word	0x00000000
        /*0680*/ 	.short	0x0101
        /*0682*/ 	.byte	0xff
	.zero		1


	//   ....[86]....
        /*0684*/ 	.word	0x00004e00
        /*0688*/ 	.word	0x000000ff
        /*068c*/ 	.word	0x000000a8
        /*0690*/ 	.short	0x010a
        /*0692*/ 	.byte	0x15
	.zero		1


	//   ....[87]....
        /*0694*/ 	.word	0x00004f80
        /*0698*/ 	.word	0x000000ff
        /*069c*/ 	.word	0x00000080
        /*06a0*/ 	.short	0x010a
        /*06a2*/ 	.byte	0x15
	.zero		1


	//   ....[88]....
        /*06a4*/ 	.word	0x00005180
        /*06a8*/ 	.word	0x000000ff
        /*06ac*/ 	.word	0x00000060
        /*06b0*/ 	.short	0x010b
        /*06b2*/ 	.byte	0x15
	.zero		1


	//   ....[89]....
        /*06b4*/ 	.word	0x00005190
        /*06b8*/ 	.word	0x000000ff
        /*06bc*/ 	.word	0x00000000
        /*06c0*/ 	.short	0x0101
        /*06c2*/ 	.byte	0x06
	.zero		1


	//   ....[90]....
        /*06c4*/ 	.word	0x000051a0
        /*06c8*/ 	.word	0x000000ff
        /*06cc*/ 	.word	0x00000088
        /*06d0*/ 	.short	0x010a
        /*06d2*/ 	.byte	0x15
	.zero		1


	//   ....[91]....
        /*06d4*/ 	.word	0x00005350
        /*06d8*/ 	.word	0x000000ff
        /*06dc*/ 	.word	0x00000068
        /*06e0*/ 	.short	0x010b
        /*06e2*/ 	.byte	0x15
	.zero		1


	//   ....[92]....
        /*06e4*/ 	.word	0x00005360
        /*06e8*/ 	.word	0x000000ff
        /*06ec*/ 	.word	0x00000000
        /*06f0*/ 	.short	0x0101
        /*06f2*/ 	.byte	0x06
	.zero		1


	//   ....[93]....
        /*06f4*/ 	.word	0x00005370
        /*06f8*/ 	.word	0x000000ff
        /*06fc*/ 	.word	0x00000090
        /*0700*/ 	.short	0x010a
        /*0702*/ 	.byte	0x15
	.zero		1


	//   ....[94]....
        /*0704*/ 	.word	0x00005520
        /*0708*/ 	.word	0x000000ff
        /*070c*/ 	.word	0x00000070
        /*0710*/ 	.short	0x010b
        /*0712*/ 	.byte	0x15
	.zero		1


	//   ....[95]....
        /*0714*/ 	.word	0x00005530
        /*0718*/ 	.word	0x000000ff
        /*071c*/ 	.word	0x00000000
        /*0720*/ 	.short	0x0101
        /*0722*/ 	.byte	0x06
	.zero		1


	//   ....[96]....
        /*0724*/ 	.word	0x00005540
        /*0728*/ 	.word	0x000000ff
        /*072c*/ 	.word	0x00000098
        /*0730*/ 	.short	0x010a
        /*0732*/ 	.byte	0x15
	.zero		1


	//   ....[97]....
        /*0734*/ 	.word	0x00005780
        /*0738*/ 	.word	0x000000ff
        /*073c*/ 	.word	0x00000078
        /*0740*/ 	.short	0x010b
        /*0742*/ 	.byte	0x15
	.zero		1


	//   ....[98]....
        /*0744*/ 	.word	0x00005790
        /*0748*/ 	.word	0x000000ff
        /*074c*/ 	.word	0x00000000
        /*0750*/ 	.short	0x0101
        /*0752*/ 	.byte	0x25
	.zero		1


	//   ....[99]....
        /*0754*/ 	.word	0x000057d0
        /*0758*/ 	.word	0x000000ff
        /*075c*/ 	.word	0x00000080
        /*0760*/ 	.short	0x010a
        /*0762*/ 	.byte	0x15
	.zero		1


	//   ....[100]....
        /*0764*/ 	.word	0x000057f0
        /*0768*/ 	.word	0x000000ff
        /*076c*/ 	.word	0x00000088
        /*0770*/ 	.short	0x010a
        /*0772*/ 	.byte	0x15
	.zero		1


	//   ....[101]....
        /*0774*/ 	.word	0x00005810
        /*0778*/ 	.word	0x000000ff
        /*077c*/ 	.word	0x00000090
        /*0780*/ 	.short	0x010a
        /*0782*/ 	.byte	0x15
	.zero		1


	//   ....[102]....
        /*0784*/ 	.word	0x00005850
        /*0788*/ 	.word	0x00000000
        /*078c*/ 	.word	0x00000098
        /*0790*/ 	.short	0x010a
        /*0792*/ 	.byte	0xff
	.zero		1


	//   ....[103]....
        /*0794*/ 	.word	0x00005b70
        /*0798*/ 	.word	0x00000003
        /*079c*/ 	.word	0x000000b0
        /*07a0*/ 	.short	0x010a
        /*07a2*/ 	.byte	0xff
	.zero		1


	//   ....[104]....
        /*07a4*/ 	.word	0x00005cf0
        /*07a8*/ 	.word	0x00000000
        /*07ac*/ 	.word	0x00000000
        /*07b0*/ 	.short	0x0101
        /*07b2*/ 	.byte	0xff
	.zero		1


	//   ....[105]....
        /*07b4*/ 	.word	0x000067d0
        /*07b8*/ 	.word	0x000000ff
        /*07bc*/ 	.word	0x00000060
        /*07c0*/ 	.short	0x010a
        /*07c2*/ 	.byte	0x2b
	.zero		1


	//   ....[106]....
        /*07c4*/ 	.word	0x00006800
        /*07c8*/ 	.word	0x00000036
        /*07cc*/ 	.word	0x000000d0
        /*07d0*/ 	.short	0x010a
        /*07d2*/ 	.byte	0xff
	.zero		1


	//   ....[107]....
        /*07d4*/ 	.word	0x00006910
        /*07d8*/ 	.word	0x000000ff
        /*07dc*/ 	.word	0x00000060
        /*07e0*/ 	.short	0x010a
        /*07e2*/ 	.byte	0x2b
	.zero		1


	//   ....[108]....
        /*07e4*/ 	.word	0x000069e0
        /*07e8*/ 	.word	0x00000036
        /*07ec*/ 	.word	0x000000d0
        /*07f0*/ 	.short	0x010a
        /*07f2*/ 	.byte	0xff
	.zero		1


	//   ....[109]....
        /*07f4*/ 	.word	0x000071a0
        /*07f8*/ 	.word	0x00000000
        /*07fc*/ 	.word	0x00000000
        /*0800*/ 	.short	0x0101
        /*0802*/ 	.byte	0xff
	.zero		1


	//   ....[110]....
        /*0804*/ 	.word	0x000071b0
        /*0808*/ 	.word	0x00000002
        /*080c*/ 	.word	0x00000060
        /*0810*/ 	.short	0x010a
        /*0812*/ 	.byte	0xff
	.zero		1


	//   ....[111]....
        /*0814*/ 	.word	0x00007270
        /*0818*/ 	.word	0x00000002
        /*081c*/ 	.word	0x00000060
        /*0820*/ 	.short	0x010a
        /*0822*/ 	.byte	0xff
	.zero		1


	//   ....[112]....
        /*0824*/ 	.word	0x00007a70
        /*0828*/ 	.word	0x00000000
        /*082c*/ 	.word	0x00000000
        /*0830*/ 	.short	0x0101
        /*0832*/ 	.byte	0xff
	.zero		1


	//   ....[113]....
        /*0834*/ 	.word	0x00007a90
        /*0838*/ 	.word	0x00000002
        /*083c*/ 	.word	0x00000060
        /*0840*/ 	.short	0x010a
        /*0842*/ 	.byte	0xff
	.zero		1


	//   ....[114]....
        /*0844*/ 	.word	0x00007b40
        /*0848*/ 	.word	0x00000002
        /*084c*/ 	.word	0x00000060
        /*0850*/ 	.short	0x010a
        /*0852*/ 	.byte	0xff
	.zero		1


	//   ....[115]....
        /*0854*/ 	.word	0x00008340
        /*0858*/ 	.word	0x00000000
        /*085c*/ 	.word	0x00000000
        /*0860*/ 	.short	0x0101
        /*0862*/ 	.byte	0xff
	.zero		1


	//   ....[116]....
        /*0864*/ 	.word	0x00008360
        /*0868*/ 	.word	0x00000003
        /*086c*/ 	.word	0x00000060
        /*0870*/ 	.short	0x010a
        /*0872*/ 	.byte	0xff
	.zero		1


	//   ....[117]....
        /*0874*/ 	.word	0x00008410
        /*0878*/ 	.word	0x00000003
        /*087c*/ 	.word	0x00000060
        /*0880*/ 	.short	0x010a
        /*0882*/ 	.byte	0xff
	.zero		1


	//   ....[118]....
        /*0884*/ 	.word	0x000086c0
        /*0888*/ 	.word	0x00000036
        /*088c*/ 	.word	0x00000000
        /*0890*/ 	.short	0x0101
        /*0892*/ 	.byte	0xff
	.zero		1


	//   ....[119]....
        /*0894*/ 	.word	0x00008c60
        /*0898*/ 	.word	0x00000000
        /*089c*/ 	.word	0x00000000
        /*08a0*/ 	.short	0x0101
        /*08a2*/ 	.byte	0xff
	.zero		1


	//   ....[120]....
        /*08a4*/ 	.word	0x00008f00
        /*08a8*/ 	.word	0x000000ff
        /*08ac*/ 	.word	0x00000000
        /*08b0*/ 	.short	0x0101
        /*08b2*/ 	.byte	0x06
	.zero		1


	//   ....[121]....
        /*08b4*/ 	.word	0x00008f20
        /*08b8*/ 	.word	0x00000000
        /*08bc*/ 	.word	0x00000120
        /*08c0*/ 	.short	0x010a
        /*08c2*/ 	.byte	0xff
	.zero		1


	//   ....[122]....
        /*08c4*/ 	.word	0x00008f80
        /*08c8*/ 	.word	0x00000000
        /*08cc*/ 	.word	0x00000030
        /*08d0*/ 	.short	0x010a
        /*08d2*/ 	.byte	0xff
	.zero		1


	//   ....[123]....
        /*08d4*/ 	.word	0x00008fe0
        /*08d8*/ 	.word	0x00000000
        /*08dc*/ 	.word	0x00000030
        /*08e0*/ 	.short	0x010a
        /*08e2*/ 	.byte	0xff
	.zero		1


	//   ....[124]....
        /*08e4*/ 	.word	0x00009030
        /*08e8*/ 	.word	0x00000003
        /*08ec*/ 	.word	0x000000b0
        /*08f0*/ 	.short	0x010a
        /*08f2*/ 	.byte	0xff
	.zero		1


	//   ....[125]....
        /*08f4*/ 	.word	0x00009090
        /*08f8*/ 	.word	0x00000000
        /*08fc*/ 	.word	0x00000000
        /*0900*/ 	.short	0x010a
        /*0902*/ 	.byte	0xff
	.zero		1


	//   ....[126]....
        /*0904*/ 	.word	0x000090f0
        /*0908*/ 	.word	0x00000000
        /*090c*/ 	.word	0x00000000
        /*0910*/ 	.short	0x010a
        /*0912*/ 	.byte	0xff
	.zero		1


	//   ....[127]....
        /*0914*/ 	.word	0x00009150
        /*0918*/ 	.word	0x00000000
        /*091c*/ 	.word	0x00000000
        /*0920*/ 	.short	0x010a
        /*0922*/ 	.byte	0xff
	.zero		1


	//   ....[128]....
        /*0924*/ 	.word	0x000091b0
        /*0928*/ 	.word	0x00000000
        /*092c*/ 	.word	0x00000000
        /*0930*/ 	.short	0x010a
        /*0932*/ 	.byte	0xff
	.zero		1


	//   ....[129]....
        /*0934*/ 	.word	0x00009210
        /*0938*/ 	.word	0x00000000
        /*093c*/ 	.word	0x00000000
        /*0940*/ 	.short	0x010a
        /*0942*/ 	.byte	0xff
	.zero		1


	//   ....[130]....
        /*0944*/ 	.word	0x00009260
        /*0948*/ 	.word	0x00000002
        /*094c*/ 	.word	0x00000110
        /*0950*/ 	.short	0x010a
        /*0952*/ 	.byte	0xff
	.zero		1


	//   ....[131]....
        /*0954*/ 	.word	0x000092c0
        /*0958*/ 	.word	0x00000002
        /*095c*/ 	.word	0x000000c0
        /*0960*/ 	.short	0x010a
        /*0962*/ 	.byte	0xff
	.zero		1


	//   ....[132]....
        /*0964*/ 	.word	0x00009310
        /*0968*/ 	.word	0x00000002
        /*096c*/ 	.word	0x000000b0
        /*0970*/ 	.short	0x010a
        /*0972*/ 	.byte	0xff
	.zero		1


	//   ....[133]....
        /*0974*/ 	.word	0x00009370
        /*0978*/ 	.word	0x00000000
        /*097c*/ 	.word	0x000000c0
        /*0980*/ 	.short	0x010a
        /*0982*/ 	.byte	0xff
	.zero		1


	//   ....[134]....
        /*0984*/ 	.word	0x000093d0
        /*0988*/ 	.word	0x00000005
        /*098c*/ 	.word	0x00000008
        /*0990*/ 	.short	0x010a
        /*0992*/ 	.byte	0xff
	.zero		1


	//   ....[135]....
        /*0994*/ 	.word	0x000094b0
        /*0998*/ 	.word	0x00000000
        /*099c*/ 	.word	0x00000008
        /*09a0*/ 	.short	0x010a
        /*09a2*/ 	.byte	0xff
	.zero		1


	//   ....[136]....
        /*09a4*/ 	.word	0x00009500
        /*09a8*/ 	.word	0x00000000
        /*09ac*/ 	.word	0x000000b0
        /*09b0*/ 	.short	0x010a
        /*09b2*/ 	.byte	0xff
	.zero		1


	//   ....[137]....
        /*09b4*/ 	.word	0x00009560
        /*09b8*/ 	.word	0x00000000
        /*09bc*/ 	.word	0x000000f0
        /*09c0*/ 	.short	0x010a
        /*09c2*/ 	.byte	0xff
	.zero		1


	//   ....[138]....
        /*09c4*/ 	.word	0x000095c0
        /*09c8*/ 	.word	0x00000000
        /*09cc*/ 	.word	0x00000000
        /*09d0*/ 	.short	0x010a
        /*09d2*/ 	.byte	0xff
	.zero		1


	//   ....[139]....
        /*09d4*/ 	.word	0x00009620
        /*09d8*/ 	.word	0x00000000
        /*09dc*/ 	.word	0x00000000
        /*09e0*/ 	.short	0x010a
        /*09e2*/ 	.byte	0xff
	.zero		1


	//   ....[140]....
        /*09e4*/ 	.word	0x00009680
        /*09e8*/ 	.word	0x00000000
        /*09ec*/ 	.word	0x00000000
        /*09f0*/ 	.short	0x010a
        /*09f2*/ 	.byte	0xff
	.zero		1


	//   ....[141]....
        /*09f4*/ 	.word	0x000096e0
        /*09f8*/ 	.word	0x00000000
        /*09fc*/ 	.word	0x00000000
        /*0a00*/ 	.short	0x010a
        /*0a02*/ 	.byte	0xff
	.zero		1


	//   ....[142]....
        /*0a04*/ 	.word	0x00009740
        /*0a08*/ 	.word	0x00000000
        /*0a0c*/ 	.word	0x00000130
        /*0a10*/ 	.short	0x010a
        /*0a12*/ 	.byte	0xff
	.zero		1


	//   ....[143]....
        /*0a14*/ 	.word	0x00009790
        /*0a18*/ 	.word	0x0000000c
        /*0a1c*/ 	.word	0x000000b0
        /*0a20*/ 	.short	0x010a
        /*0a22*/ 	.byte	0xff
	.zero		1


	//   ....[144]....
        /*0a24*/ 	.word	0x000097f0
        /*0a28*/ 	.word	0x00000000
        /*0a2c*/ 	.word	0x000000a8
        /*0a30*/ 	.short	0x010a
        /*0a32*/ 	.byte	0xff
	.zero		1


	//   ....[145]....
        /*0a34*/ 	.word	0x00009850
        /*0a38*/ 	.word	0x00000000
        /*0a3c*/ 	.word	0x00000080
        /*0a40*/ 	.short	0x010a
        /*0a42*/ 	.byte	0xff
	.zero		1


	//   ....[146]....
        /*0a44*/ 	.word	0x000098b0
        /*0a48*/ 	.word	0x00000000
        /*0a4c*/ 	.word	0x00000088
        /*0a50*/ 	.short	0x010a
        /*0a52*/ 	.byte	0xff
	.zero		1


	//   ....[147]....
        /*0a54*/ 	.word	0x00009910
        /*0a58*/ 	.word	0x00000000
        /*0a5c*/ 	.word	0x00000090
        /*0a60*/ 	.short	0x010a
        /*0a62*/ 	.byte	0xff
	.zero		1


	//   ....[148]....
        /*0a64*/ 	.word	0x00009970
        /*0a68*/ 	.word	0x00000000
        /*0a6c*/ 	.word	0x00000098
        /*0a70*/ 	.short	0x010a
        /*0a72*/ 	.byte	0xff
	.zero		1


	//   ....[149]....
        /*0a74*/ 	.word	0x000099d0
        /*0a78*/ 	.word	0x00000000
        /*0a7c*/ 	.word	0x00000080
        /*0a80*/ 	.short	0x010a
        /*0a82*/ 	.byte	0xff
	.zero		1


	//   ....[150]....
        /*0a84*/ 	.word	0x00009a30
        /*0a88*/ 	.word	0x00000000
        /*0a8c*/ 	.word	0x00000088
        /*0a90*/ 	.short	0x010a
        /*0a92*/ 	.byte	0xff
	.zero		1


	//   ....[151]....
        /*0a94*/ 	.word	0x00009a90
        /*0a98*/ 	.word	0x00000000
        /*0a9c*/ 	.word	0x00000090
        /*0aa0*/ 	.short	0x010a
        /*0aa2*/ 	.byte	0xff
	.zero		1


	//   ....[152]....
        /*0aa4*/ 	.word	0x00009ae0
        /*0aa8*/ 	.word	0x00000003
        /*0aac*/ 	.word	0x000000b0
        /*0ab0*/ 	.short	0x010a
        /*0ab2*/ 	.byte	0xff
	.zero		1


	//   ....[153]....
        /*0ab4*/ 	.word	0x00009b40
        /*0ab8*/ 	.word	0x00000002
        /*0abc*/ 	.word	0x00000060
        /*0ac0*/ 	.short	0x010a
        /*0ac2*/ 	.byte	0xff
	.zero		1


	//   ....[154]....
        /*0ac4*/ 	.word	0x00009b90
        /*0ac8*/ 	.word	0x00000036
        /*0acc*/ 	.word	0x000000d0
        /*0ad0*/ 	.short	0x010a
        /*0ad2*/ 	.byte	0xff
	.zero		1


	//   ....[155]....
        /*0ad4*/ 	.word	0x00009be0
        /*0ad8*/ 	.word	0x00000002
        /*0adc*/ 	.word	0x00000060
        /*0ae0*/ 	.short	0x010a
        /*0ae2*/ 	.byte	0xff
	.zero		1


	//   ....[156]....
        /*0ae4*/ 	.word	0x00009c30
        /*0ae8*/ 	.word	0x00000002
        /*0aec*/ 	.word	0x00000060
        /*0af0*/ 	.short	0x010a
        /*0af2*/ 	.byte	0xff
	.zero		1


	//   ....[157]....
        /*0af4*/ 	.word	0x00009c80
        /*0af8*/ 	.word	0x00000003
        /*0afc*/ 	.word	0x00000060
        /*0b00*/ 	.short	0x010a
        /*0b02*/ 	.byte	0xff
	.zero		1


	//----- nvinfo : EIATTR_NUM_MBARRIERS
	.align		4
.L_47:
        /*0b04*/ 	.byte	0x03, 0x38
        /*0b06*/ 	.short	0x0027


	//----- nvinfo : EIATTR_EXIT_INSTR_OFFSETS
	.align		4
        /*0b08*/ 	.byte	0x04, 0x1c
        /*0b0a*/ 	.short	(.L_49 - .L_48)


	//   ....[0]....
.L_48:
        /*0b0c*/ 	.word	0x00002cc0


	//   ....[1]....
        /*0b10*/ 	.word	0x000031b0


	//   ....[2]....
        /*0b14*/ 	.word	0x00003210


	//   ....[3]....
        /*0b18*/ 	.word	0x00004590


	//   ....[4]....
        /*0b1c*/ 	.word	0x00005880


	//   ....[5]....
        /*0b20*/ 	.word	0x000058c0


	//   ....[6]....
        /*0b24*/ 	.word	0x00008e00


	//   ....[7]....
        /*0b28*/ 	.word	0x00008e70


	//   ....[8]....
        /*0b2c*/ 	.word	0x00008ea0


	//   ....[9]....
        /*0b30*/ 	.word	0x00008f10


	//----- nvinfo : EIATTR_MAX_THREADS
	.align		4
.L_49:
        /*0b34*/ 	.byte	0x04, 0x05
        /*0b36*/ 	.short	(.L_51 - .L_50)
.L_50:
        /*0b38*/ 	.word	0x00000100
        /*0b3c*/ 	.word	0x00000001
        /*0b40*/ 	.word	0x00000001


	//----- nvinfo : EIATTR_CRS_STACK_SIZE
	.align		4
.L_51:
        /*0b44*/ 	.byte	0x04, 0x1e
        /*0b46*/ 	.short	(.L_53 - .L_52)
.L_52:
        /*0b48*/ 	.word	0x00000000


	//----- nvinfo : EIATTR_CBANK_PARAM_SIZE
	.align		4
.L_53:
        /*0b4c*/ 	.byte	0x03, 0x19
        /*0b4e*/ 	.short	0x0800


	//----- nvinfo : EIATTR_PARAM_CBANK
	.align		4
        /*0b50*/ 	.byte	0x04, 0x0a
        /*0b52*/ 	.short	(.L_55 - .L_54)
	.align		4
.L_54:
        /*0b54*/ 	.word	index@(.nv.constant0._ZN7cutlass13device_kernelINS_4gemm6kernel13GemmUniversalIN4cute5tupleIJiiiiEEENS1_10collective13CollectiveMmaINS1_35MainloopSm100TmaUmmaWarpSpecializedILi6ELi2ELi4ENS5_IJNS4_1CILi2EEENSA_ILi4EEENSA_ILi1EEEEEEEENS5_IJNSA_ILi128EEESG_NSA_ILi64EEEEEENS_6half_tENS5_IJlSD_lEEESJ_SK_NS4_8TiledMMAINS4_8MMA_AtomIJNS4_26SM100_MMA_F16BF16_2x1SM_SSISJ_SJ_fLi128ELi128ELNS4_4UMMA5MajorE0ELSP_0ELNSO_7ScaleInE0ELSQ_0EEEEEENS4_6LayoutINS5_IJSD_SD_SD_EEENS5_IJNSA_ILi0EEESV_SV_EEEEENS5_IJNS4_10UnderscoreESY_SY_EEEEENS4_28SM100_TMA_2SM_LOAD_MULTICASTENS4_14ComposedLayoutINS4_7SwizzleILi3ELi4ELi3EEENS4_18smem_ptr_flag_bitsILi16EEENST_INS5_IJNSA_ILi8EEESH_EEENS5_IJSH_SD_EEEEEEEvNS4_8identityENS4_18SM100_TMA_2SM_LOADES1B_vS1C_EENS_8epilogue10collective18CollectiveEpilogueINS1F_23Sm100TmaWarpSpecializedILi4ELi2ELi16ELb1ELb0EEEJNS5_IJSH_SG_SH_EEENS5_IJNST_ISH_SD_EENST_INS5_IJNSA_ILi16EEESB_EEENS5_IJSD_SH_EEEEEEEESJ_SK_SJ_SK_NS1F_6fusion15FusionCallbacksIS1J_NS1R_17LinearCombinationISJ_fSJ_fLNS_15FloatRoundStyleE2EEES1K_S1Q_JEEENS4_5SM1004TMEM4LOAD26SM100_TMEM_LOAD_32dp32b16xENS4_13SM90_TMA_LOADENS12_INS13_ILi1ELi4ELi3EEES16_NST_INS5_IJS17_S1M_EEENS5_IJS1M_SD_EEEEEEENS4_39AutoVectorizingCopyWithAssumedAlignmentILi128EEENS4_14SM90_TMA_STOREES26_S28_S28_EEEvvEEEEvNT_6ParamsE)
        /*0b58*/ 	.short	0x0380
        /*0b5a*/ 	.short	0x0800


	//----- nvinfo : EIATTR_SW_WAR
	.align		4
.L_55:
        /*0b5c*/ 	.byte	0x04, 0x36
        /*0b5e*/ 	.short	(.L_57 - .L_56)
.L_56:
        /*0b60*/ 	.word	0x00000008
.L_57:


//--------------------- .nv.callgraph             --------------------------
	.section	.nv.callgraph,"",@"SHT_CUDA_CALLGRAPH"
	.align	4
	.sectionentsize	8
	.align		4
        /*0000*/ 	.word	0x00000000
	.align		4
        /*0004*/ 	.word	0xffffffff
	.align		4
        /*0008*/ 	.word	index@(_ZN7cutlass13device_kernelINS_4gemm6kernel13GemmUniversalIN4cute5tupleIJiiiiEEENS1_10collective13CollectiveMmaINS1_35MainloopSm100TmaUmmaWarpSpecializedILi6ELi2ELi4ENS5_IJNS4_1CILi2EEENSA_ILi4EEENSA_ILi1EEEEEEEENS5_IJNSA_ILi128EEESG_NSA_ILi64EEEEEENS_6half_tENS5_IJlSD_lEEESJ_SK_NS4_8TiledMMAINS4_8MMA_AtomIJNS4_26SM100_MMA_F16BF16_2x1SM_SSISJ_SJ_fLi128ELi128ELNS4_4UMMA5MajorE0ELSP_0ELNSO_7ScaleInE0ELSQ_0EEEEEENS4_6LayoutINS5_IJSD_SD_SD_EEENS5_IJNSA_ILi0EEESV_SV_EEEEENS5_IJNS4_10UnderscoreESY_SY_EEEEENS4_28SM100_TMA_2SM_LOAD_MULTICASTENS4_14ComposedLayoutINS4_7SwizzleILi3ELi4ELi3EEENS4_18smem_ptr_flag_bitsILi16EEENST_INS5_IJNSA_ILi8EEESH_EEENS5_IJSH_SD_EEEEEEEvNS4_8identityENS4_18SM100_TMA_2SM_LOADES1B_vS1C_EENS_8epilogue10collective18CollectiveEpilogueINS1F_23Sm100TmaWarpSpecializedILi4ELi2ELi16ELb1ELb0EEEJNS5_IJSH_SG_SH_EEENS5_IJNST_ISH_SD_EENST_INS5_IJNSA_ILi16EEESB_EEENS5_IJSD_SH_EEEEEEEESJ_SK_SJ_SK_NS1F_6fusion15FusionCallbacksIS1J_NS1R_17LinearCombinationISJ_fSJ_fLNS_15FloatRoundStyleE2EEES1K_S1Q_JEEENS4_5SM1004TMEM4LOAD26SM100_TMEM_LOAD_32dp32b16xENS4_13SM90_TMA_LOADENS12_INS13_ILi1ELi4ELi3EEES16_NST_INS5_IJS17_S1M_EEENS5_IJS1M_SD_EEEEEEENS4_39AutoVectorizingCopyWithAssumedAlignmentILi128EEENS4_14SM90_TMA_STOREES26_S28_S28_EEEvvEEEEvNT_6ParamsE)
	.align		4
        /*000c*/ 	.word	index@(__assertfail)
	.align		4
        /*0010*/ 	.word	0x00000000
	.align		4
        /*0014*/ 	.word	0xfffffffe
	.align		4
        /*0018*/ 	.word	0x00000000
	.align		4
        /*001c*/ 	.word	0xfffffffd
	.align		4
        /*0020*/ 	.word	0x00000000
	.align		4
        /*0024*/ 	.word	0xfffffffc


//--------------------- .nv.constant4             --------------------------
	.section	.nv.constant4,"a",@progbits
	.align	8
	.align		8
.nv.constant4:
        /*0000*/ 	.dword	__assertfail
	.align		8
        /*0008*/ 	.dword	__unnamed_1
	.align		8
        /*0010*/ 	.dword	__unnamed_2
	.align		8
        /*0018*/ 	.dword	_ZN40_INTERNAL_b83ba912_4_k_cu_4258902b_388714cuda3std3__45__cpo5beginE
	.align		8
        /*0020*/ 	.dword	_ZN40_INTERNAL_b83ba912_4_k_cu_4258902b_388714cuda3std3__45__cpo3endE
	.align		8
        /*0028*/ 	.dword	_ZN40_INTERNAL_b83ba912_4_k_cu_4258902b_388714cuda3std3__45__cpo6cbeginE
	.align		8
        /*0030*/ 	.dword	_ZN40_INTERNAL_b83ba912_4_k_cu_4258902b_388714cuda3std3__45__cpo4cendE
	.align		8
        /*0038*/ 	.dword	_ZN40_INTERNAL_b83ba912_4_k_cu_4258902b_388714cuda3std3__442_GLOBAL__N__b83ba912_4_k_cu_4258902b_388716ignoreE
	.align		8
        /*0040*/ 	.dword	_ZN40_INTERNAL_b83ba912_4_k_cu_4258902b_388714cuda3std3__419piecewise_constructE
	.align		8
        /*0048*/ 	.dword	_ZN40_INTERNAL_b83ba912_4_k_cu_4258902b_388714cuda3std3__48in_placeE
	.align		8
        /*0050*/ 	.dword	_ZN40_INTERNAL_b83ba912_4_k_cu_4258902b_388714cuda3std6ranges3__45__cpo4swapE
	.align		8
        /*0058*/ 	.dword	_ZN40_INTERNAL_b83ba912_4_k_cu_4258902b_388714cuda3std6ranges3__45__cpo9iter_moveE
	.align		8
        /*0060*/ 	.dword	_ZN40_INTERNAL_b83ba912_4_k_cu_4258902b_388714cute7productE
	.align		8
        /*0068*/ 	.dword	_ZN40_INTERNAL_b83ba912_4_k_cu_4258902b_388714cute1_E
	.align		8
        /*0070*/ 	.dword	$str$25
	.align		8
        /*0078*/ 	.dword	$str$26
	.align		8
        /*0080*/ 	.dword	$str$27
	.align		8
        /*0088*/ 	.dword	$str$28


//--------------------- .text._ZN7cutlass13device_kernelINS_4gemm6kernel13GemmUniversalIN4cute5tupleIJiiiiEEENS1_10collective13CollectiveMmaINS1_35MainloopSm100TmaUmmaWarpSpecializedILi6ELi2ELi4ENS5_IJNS4_1CILi2EEENSA_ILi4EEENSA_ILi1EEEEEEEENS5_IJNSA_ILi128EEESG_NSA_ILi64EEEEEENS_6half_tENS5_IJlSD_lEEESJ_SK_NS4_8TiledMMAINS4_8MMA_AtomIJNS4_26SM100_MMA_F16BF16_2x1SM_SSISJ_SJ_fLi128ELi128ELNS4_4UMMA5MajorE0ELSP_0ELNSO_7ScaleInE0ELSQ_0EEEEEENS4_6LayoutINS5_IJSD_SD_SD_EEENS5_IJNSA_ILi0EEESV_SV_EEEEENS5_IJNS4_10UnderscoreESY_SY_EEEEENS4_28SM100_TMA_2SM_LOAD_MULTICASTENS4_14ComposedLayoutINS4_7SwizzleILi3ELi4ELi3EEENS4_18smem_ptr_flag_bitsILi16EEENST_INS5_IJNSA_ILi8EEESH_EEENS5_IJSH_SD_EEEEEEEvNS4_8identityENS4_18SM100_TMA_2SM_LOADES1B_vS1C_EENS_8epilogue10collective18CollectiveEpilogueINS1F_23Sm100TmaWarpSpecializedILi4ELi2ELi16ELb1ELb0EEEJNS5_IJSH_SG_SH_EEENS5_IJNST_ISH_SD_EENST_INS5_IJNSA_ILi16EEESB_EEENS5_IJSD_SH_EEEEEEEESJ_SK_SJ_SK_NS1F_6fusion15FusionCallbacksIS1J_NS1R_17LinearCombinationISJ_fSJ_fLNS_15FloatRoundStyleE2EEES1K_S1Q_JEEENS4_5SM1004TMEM4LOAD26SM100_TMEM_LOAD_32dp32b16xENS4_13SM90_TMA_LOADENS12_INS13_ILi1ELi4ELi3EEES16_NST_INS5_IJS17_S1M_EEENS5_IJS1M_SD_EEEEEEENS4_39AutoVectorizingCopyWithAssumedAlignmentILi128EEENS4_14SM90_TMA_STOREES26_S28_S28_EEEvvEEEEvNT_6ParamsE --------------------------
	.section	.text._ZN7cutlass13device_kernelINS_4gemm6kernel13GemmUniversalIN4cute5tupleIJiiiiEEENS1_10collective13CollectiveMmaINS1_35MainloopSm100TmaUmmaWarpSpecializedILi6ELi2ELi4ENS5_IJNS4_1CILi2EEENSA_ILi4EEENSA_ILi1EEEEEEEENS5_IJNSA_ILi128EEESG_NSA_ILi64EEEEEENS_6half_tENS5_IJlSD_lEEESJ_SK_NS4_8TiledMMAINS4_8MMA_AtomIJNS4_26SM100_MMA_F16BF16_2x1SM_SSISJ_SJ_fLi128ELi128ELNS4_4UMMA5MajorE0ELSP_0ELNSO_7ScaleInE0ELSQ_0EEEEEENS4_6LayoutINS5_IJSD_SD_SD_EEENS5_IJNSA_ILi0EEESV_SV_EEEEENS5_IJNS4_10UnderscoreESY_SY_EEEEENS4_28SM100_TMA_2SM_LOAD_MULTICASTENS4_14ComposedLayoutINS4_7SwizzleILi3ELi4ELi3EEENS4_18smem_ptr_flag_bitsILi16EEENST_INS5_IJNSA_ILi8EEESH_EEENS5_IJSH_SD_EEEEEEEvNS4_8identityENS4_18SM100_TMA_2SM_LOADES1B_vS1C_EENS_8epilogue10collective18CollectiveEpilogueINS1F_23Sm100TmaWarpSpecializedILi4ELi2ELi16ELb1ELb0EEEJNS5_IJSH_SG_SH_EEENS5_IJNST_ISH_SD_EENST_INS5_IJNSA_ILi16EEESB_EEENS5_IJSD_SH_EEEEEEEESJ_SK_SJ_SK_NS1F_6fusion15FusionCallbacksIS1J_NS1R_17LinearCombinationISJ_fSJ_fLNS_15FloatRoundStyleE2EEES1K_S1Q_JEEENS4_5SM1004TMEM4LOAD26SM100_TMEM_LOAD_32dp32b16xENS4_13SM90_TMA_LOADENS12_INS13_ILi1ELi4ELi3EEES16_NST_INS5_IJS17_S1M_EEENS5_IJS1M_SD_EEEEEEENS4_39AutoVectorizingCopyWithAssumedAlignmentILi128EEENS4_14SM90_TMA_STOREES26_S28_S28_EEEvvEEEEvNT_6ParamsE,"ax",@progbits
	.align	128
.text._ZN7cutlass13device_kernelINS_4gemm6kernel13GemmUniversalIN4cute5tupleIJiiiiEEENS1_10collective13CollectiveMmaINS1_35MainloopSm100TmaUmmaWarpSpecializedILi6ELi2ELi4ENS5_IJNS4_1CILi2EEENSA_ILi4EEENSA_ILi1EEEEEEEENS5_IJNSA_ILi128EEESG_NSA_ILi64EEEEEENS_6half_tENS5_IJlSD_lEEESJ_SK_NS4_8TiledMMAINS4_8MMA_AtomIJNS4_26SM100_MMA_F16BF16_2x1SM_SSISJ_SJ_fLi128ELi128ELNS4_4UMMA5MajorE0ELSP_0ELNSO_7ScaleInE0ELSQ_0EEEEEENS4_6LayoutINS5_IJSD_SD_SD_EEENS5_IJNSA_ILi0EEESV_SV_EEEEENS5_IJNS4_10UnderscoreESY_SY_EEEEENS4_28SM100_TMA_2SM_LOAD_MULTICASTENS4_14ComposedLayoutINS4_7SwizzleILi3ELi4ELi3EEENS4_18smem_ptr_flag_bitsILi16EEENST_INS5_IJNSA_ILi8EEESH_EEENS5_IJSH_SD_EEEEEEEvNS4_8identityENS4_18SM100_TMA_2SM_LOADES1B_vS1C_EENS_8epilogue10collective18CollectiveEpilogueINS1F_23Sm100TmaWarpSpecializedILi4ELi2ELi16ELb1ELb0EEEJNS5_IJSH_SG_SH_EEENS5_IJNST_ISH_SD_EENST_INS5_IJNSA_ILi16EEESB_EEENS5_IJSD_SH_EEEEEEEESJ_SK_SJ_SK_NS1F_6fusion15FusionCallbacksIS1J_NS1R_17LinearCombinationISJ_fSJ_fLNS_15FloatRoundStyleE2EEES1K_S1Q_JEEENS4_5SM1004TMEM4LOAD26SM100_TMEM_LOAD_32dp32b16xENS4_13SM90_TMA_LOADENS12_INS13_ILi1ELi4ELi3EEES16_NST_INS5_IJS17_S1M_EEENS5_IJS1M_SD_EEEEEEENS4_39AutoVectorizingCopyWithAssumedAlignmentILi128EEENS4_14SM90_TMA_STOREES26_S28_S28_EEEvvEEEEvNT_6ParamsE:
        .type           _ZN7cutlass13device_kernelINS_4gemm6kernel13GemmUniversalIN4cute5tupleIJiiiiEEENS1_10collective13CollectiveMmaINS1_35MainloopSm100TmaUmmaWarpSpecializedILi6ELi2ELi4ENS5_IJNS4_1CILi2EEENSA_ILi4EEENSA_ILi1EEEEEEEENS5_IJNSA_ILi128EEESG_NSA_ILi64EEEEEENS_6half_tENS5_IJlSD_lEEESJ_SK_NS4_8TiledMMAINS4_8MMA_AtomIJNS4_26SM100_MMA_F16BF16_2x1SM_SSISJ_SJ_fLi128ELi128ELNS4_4UMMA5MajorE0ELSP_0ELNSO_7ScaleInE0ELSQ_0EEEEEENS4_6LayoutINS5_IJSD_SD_SD_EEENS5_IJNSA_ILi0EEESV_SV_EEEEENS5_IJNS4_10UnderscoreESY_SY_EEEEENS4_28SM100_TMA_2SM_LOAD_MULTICASTENS4_14ComposedLayoutINS4_7SwizzleILi3ELi4ELi3EEENS4_18smem_ptr_flag_bitsILi16EEENST_INS5_IJNSA_ILi8EEESH_EEENS5_IJSH_SD_EEEEEEEvNS4_8identityENS4_18SM100_TMA_2SM_LOADES1B_vS1C_EENS_8epilogue10collective18CollectiveEpilogueINS1F_23Sm100TmaWarpSpecializedILi4ELi2ELi16ELb1ELb0EEEJNS5_IJSH_SG_SH_EEENS5_IJNST_ISH_SD_EENST_INS5_IJNSA_ILi16EEESB_EEENS5_IJSD_SH_EEEEEEEESJ_SK_SJ_SK_NS1F_6fusion15FusionCallbacksIS1J_NS1R_17LinearCombinationISJ_fSJ_fLNS_15FloatRoundStyleE2EEES1K_S1Q_JEEENS4_5SM1004TMEM4LOAD26SM100_TMEM_LOAD_32dp32b16xENS4_13SM90_TMA_LOADENS12_INS13_ILi1ELi4ELi3EEES16_NST_INS5_IJS17_S1M_EEENS5_IJS1M_SD_EEEEEEENS4_39AutoVectorizingCopyWithAssumedAlignmentILi128EEENS4_14SM90_TMA_STOREES26_S28_S28_EEEvvEEEEvNT_6ParamsE,@function
        .size           _ZN7cutlass13device_kernelINS_4gemm6kernel13GemmUniversalIN4cute5tupleIJiiiiEEENS1_10collective13CollectiveMmaINS1_35MainloopSm100TmaUmmaWarpSpecializedILi6ELi2ELi4ENS5_IJNS4_1CILi2EEENSA_ILi4EEENSA_ILi1EEEEEEEENS5_IJNSA_ILi128EEESG_NSA_ILi64EEEEEENS_6half_tENS5_IJlSD_lEEESJ_SK_NS4_8TiledMMAINS4_8MMA_AtomIJNS4_26SM100_MMA_F16BF16_2x1SM_SSISJ_SJ_fLi128ELi128ELNS4_4UMMA5MajorE0ELSP_0ELNSO_7ScaleInE0ELSQ_0EEEEEENS4_6LayoutINS5_IJSD_SD_SD_EEENS5_IJNSA_ILi0EEESV_SV_EEEEENS5_IJNS4_10UnderscoreESY_SY_EEEEENS4_28SM100_TMA_2SM_LOAD_MULTICASTENS4_14ComposedLayoutINS4_7SwizzleILi3ELi4ELi3EEENS4_18smem_ptr_flag_bitsILi16EEENST_INS5_IJNSA_ILi8EEESH_EEENS5_IJSH_SD_EEEEEEEvNS4_8identityENS4_18SM100_TMA_2SM_LOADES1B_vS1C_EENS_8epilogue10collective18CollectiveEpilogueINS1F_23Sm100TmaWarpSpecializedILi4ELi2ELi16ELb1ELb0EEEJNS5_IJSH_SG_SH_EEENS5_IJNST_ISH_SD_EENST_INS5_IJNSA_ILi16EEESB_EEENS5_IJSD_SH_EEEEEEEESJ_SK_SJ_SK_NS1F_6fusion15FusionCallbacksIS1J_NS1R_17LinearCombinationISJ_fSJ_fLNS_15FloatRoundStyleE2EEES1K_S1Q_JEEENS4_5SM1004TMEM4LOAD26SM100_TMEM_LOAD_32dp32b16xENS4_13SM90_TMA_LOADENS12_INS13_ILi1ELi4ELi3EEES16_NST_INS5_IJS17_S1M_EEENS5_IJS1M_SD_EEEEEEENS4_39AutoVectorizingCopyWithAssumedAlignmentILi128EEENS4_14SM90_TMA_STOREES26_S28_S28_EEEvvEEEEvNT_6ParamsE,(.L_x_203 - _ZN7cutlass13device_kernelINS_4gemm6kernel13GemmUniversalIN4cute5tupleIJiiiiEEENS1_10collective13CollectiveMmaINS1_35MainloopSm100TmaUmmaWarpSpecializedILi6ELi2ELi4ENS5_IJNS4_1CILi2EEENSA_ILi4EEENSA_ILi1EEEEEEEENS5_IJNSA_ILi128EEESG_NSA_ILi64EEEEEENS_6half_tENS5_IJlSD_lEEESJ_SK_NS4_8TiledMMAINS4_8MMA_AtomIJNS4_26SM100_MMA_F16BF16_2x1SM_SSISJ_SJ_fLi128ELi128ELNS4_4UMMA5MajorE0ELSP_0ELNSO_7ScaleInE0ELSQ_0EEEEEENS4_6LayoutINS5_IJSD_SD_SD_EEENS5_IJNSA_ILi0EEESV_SV_EEEEENS5_IJNS4_10UnderscoreESY_SY_EEEEENS4_28SM100_TMA_2SM_LOAD_MULTICASTENS4_14ComposedLayoutINS4_7SwizzleILi3ELi4ELi3EEENS4_18smem_ptr_flag_bitsILi16EEENST_INS5_IJNSA_ILi8EEESH_EEENS5_IJSH_SD_EEEEEEEvNS4_8identityENS4_18SM100_TMA_2SM_LOADES1B_vS1C_EENS_8epilogue10collective18CollectiveEpilogueINS1F_23Sm100TmaWarpSpecializedILi4ELi2ELi16ELb1ELb0EEEJNS5_IJSH_SG_SH_EEENS5_IJNST_ISH_SD_EENST_INS5_IJNSA_ILi16EEESB_EEENS5_IJSD_SH_EEEEEEEESJ_SK_SJ_SK_NS1F_6fusion15FusionCallbacksIS1J_NS1R_17LinearCombinationISJ_fSJ_fLNS_15FloatRoundStyleE2EEES1K_S1Q_JEEENS4_5SM1004TMEM4LOAD26SM100_TMEM_LOAD_32dp32b16xENS4_13SM90_TMA_LOADENS12_INS13_ILi1ELi4ELi3EEES16_NST_INS5_IJS17_S1M_EEENS5_IJS1M_SD_EEEEEEENS4_39AutoVectorizingCopyWithAssumedAlignmentILi128EEENS4_14SM90_TMA_STOREES26_S28_S28_EEEvvEEEEvNT_6ParamsE)
        .other          _ZN7cutlass13device_kernelINS_4gemm6kernel13GemmUniversalIN4cute5tupleIJiiiiEEENS1_10collective13CollectiveMmaINS1_35MainloopSm100TmaUmmaWarpSpecializedILi6ELi2ELi4ENS5_IJNS4_1CILi2EEENSA_ILi4EEENSA_ILi1EEEEEEEENS5_IJNSA_ILi128EEESG_NSA_ILi64EEEEEENS_6half_tENS5_IJlSD_lEEESJ_SK_NS4_8TiledMMAINS4_8MMA_AtomIJNS4_26SM100_MMA_F16BF16_2x1SM_SSISJ_SJ_fLi128ELi128ELNS4_4UMMA5MajorE0ELSP_0ELNSO_7ScaleInE0ELSQ_0EEEEEENS4_6LayoutINS5_IJSD_SD_SD_EEENS5_IJNSA_ILi0EEESV_SV_EEEEENS5_IJNS4_10UnderscoreESY_SY_EEEEENS4_28SM100_TMA_2SM_LOAD_MULTICASTENS4_14ComposedLayoutINS4_7SwizzleILi3ELi4ELi3EEENS4_18smem_ptr_flag_bitsILi16EEENST_INS5_IJNSA_ILi8EEESH_EEENS5_IJSH_SD_EEEEEEEvNS4_8identityENS4_18SM100_TMA_2SM_LOADES1B_vS1C_EENS_8epilogue10collective18CollectiveEpilogueINS1F_23Sm100TmaWarpSpecializedILi4ELi2ELi16ELb1ELb0EEEJNS5_IJSH_SG_SH_EEENS5_IJNST_ISH_SD_EENST_INS5_IJNSA_ILi16EEESB_EEENS5_IJSD_SH_EEEEEEEESJ_SK_SJ_SK_NS1F_6fusion15FusionCallbacksIS1J_NS1R_17LinearCombinationISJ_fSJ_fLNS_15FloatRoundStyleE2EEES1K_S1Q_JEEENS4_5SM1004TMEM4LOAD26SM100_TMEM_LOAD_32dp32b16xENS4_13SM90_TMA_LOADENS12_INS13_ILi1ELi4ELi3EEES16_NST_INS5_IJS17_S1M_EEENS5_IJS1M_SD_EEEEEEENS4_39AutoVectorizingCopyWithAssumedAlignmentILi128EEENS4_14SM90_TMA_STOREES26_S28_S28_EEEvvEEEEvNT_6ParamsE,@"STO_CUDA_ENTRY STV_DEFAULT"
_ZN7cutlass13device_kernelINS_4gemm6kernel13GemmUniversalIN4cute5tupleIJiiiiEEENS1_10collective13CollectiveMmaINS1_35MainloopSm100TmaUmmaWarpSpecializedILi6ELi2ELi4ENS5_IJNS4_1CILi2EEENSA_ILi4EEENSA_ILi1EEEEEEEENS5_IJNSA_ILi128EEESG_NSA_ILi64EEEEEENS_6half_tENS5_IJlSD_lEEESJ_SK_NS4_8TiledMMAINS4_8MMA_AtomIJNS4_26SM100_MMA_F16BF16_2x1SM_SSISJ_SJ_fLi128ELi128ELNS4_4UMMA5MajorE0ELSP_0ELNSO_7ScaleInE0ELSQ_0EEEEEENS4_6LayoutINS5_IJSD_SD_SD_EEENS5_IJNSA_ILi0EEESV_SV_EEEEENS5_IJNS4_10UnderscoreESY_SY_EEEEENS4_28SM100_TMA_2SM_LOAD_MULTICASTENS4_14ComposedLayoutINS4_7SwizzleILi3ELi4ELi3EEENS4_18smem_ptr_flag_bitsILi16EEENST_INS5_IJNSA_ILi8EEESH_EEENS5_IJSH_SD_EEEEEEEvNS4_8identityENS4_18SM100_TMA_2SM_LOADES1B_vS1C_EENS_8epilogue10collective18CollectiveEpilogueINS1F_23Sm100TmaWarpSpecializedILi4ELi2ELi16ELb1ELb0EEEJNS5_IJSH_SG_SH_EEENS5_IJNST_ISH_SD_EENST_INS5_IJNSA_ILi16EEESB_EEENS5_IJSD_SH_EEEEEEEESJ_SK_SJ_SK_NS1F_6fusion15FusionCallbacksIS1J_NS1R_17LinearCombinationISJ_fSJ_fLNS_15FloatRoundStyleE2EEES1K_S1Q_JEEENS4_5SM1004TMEM4LOAD26SM100_TMEM_LOAD_32dp32b16xENS4_13SM90_TMA_LOADENS12_INS13_ILi1ELi4ELi3EEES16_NST_INS5_IJS17_S1M_EEENS5_IJS1M_SD_EEEEEEENS4_39AutoVectorizingCopyWithAssumedAlignmentILi128EEENS4_14SM90_TMA_STOREES26_S28_S28_EEEvvEEEEvNT_6ParamsE:
[----:B------:R-:W1:Y:S01]  /*0000*/  LDC R1, c[0x0][0x37c] ;  /* 0x0000df00ff017b82 */ /* 0x000e620000000800 */
[----:B------:R-:W2:Y:S01]  /*0010*/  S2R R61, SR_TID.X ;  /* 0x00000000003d7919 */ /* 0x000ea20000002100 */
[----:B------:R-:W3:Y:S06]  /*0020*/  LDCU.64 UR8, c[0x0][0x890] ;  /* 0x00011200ff0877ac */ /* 0x000eec0008000a00 */
[----:B------:R-:W4:Y:S01]  /*0030*/  S2UR UR47, SR_CgaCtaId ;  /* 0x00000000002f79c3 */ /* 0x000f220000008800 */
[----:B------:R-:W-:Y:S02]  /*0040*/  PRMT R50, RZ, 0x7610, R50 ;  /* 0x00007610ff327816 */ /* 0x000fe40000000032 */
[----:B------:R-:W-:-:S02]  /*0050*/  ELECT P0, URZ, PT ;  /* 0x0000000000ff782f */ /* 0x000fc40003800000 */
[----:B---3--:R-:W-:-:S04]  /*0060*/  ISETP.NE.U32.AND P1, PT, RZ, UR8, PT ;  /* 0x00000008ff007c0c */ /* 0x008fc8000bf25070 */
[----:B------:R-:W-:Y:S01]  /*0070*/  ISETP.NE.AND.EX P2, PT, RZ, UR9, PT, P1 ;  /* 0x00000009ff007c0c */ /* 0x000fe2000bf45310 */
[----:B----4-:R-:W-:Y:S02]  /*0080*/  ULOP3.LUT UR48, UR47, 0x1, URZ, 0xc0, !UPT ;  /* 0x000000012f307892 */ /* 0x010fe4000f8ec0ff */
[----:B------:R-:W-:Y:S01]  /*0090*/  ULOP3.LUT UR49, UR47, 0x1, URZ, 0x3c, !UPT ;  /* 0x000000012f317892 */ /* 0x000fe2000f8e3cff */
[----:B--2---:R-:W-:-:S05]  /*00a0*/  SHF.R.U32.HI R51, RZ, 0x5, R61 ;  /* 0x00000005ff337819 */ /* 0x004fca000001163d */
[----:B------:R-:W2:Y:S02]  /*00b0*/  SHFL.IDX PT, R0, R51, RZ, 0x1f ;  /* 0x00001fff33007589 */ /* 0x000ea400000e0000 */
[----:B--2---:R-:W-:Y:S02]  /*00c0*/  R2UR UR23, R0 ;  /* 0x00000000001772ca */ /* 0x004fe400000e0000 */
[----:B-1----:R-:W-:Y:S05]  /*00d0*/  @P2 BRA `(.L_x_0) ;  /* 0x0000000000302947 */ /* 0x002fea0003800000 */
[----:B------:R-:W1:Y:S02]  /*00e0*/  LDCU.64 UR4, c[0x0][0x888] ;  /* 0x00011100ff0477ac */ /* 0x000e640008000a00 */
[----:B-1----:R-:W-:-:S04]  /*00f0*/  UISETP.NE.U32.AND UP0, UPT, UR4, URZ, UPT ;  /* 0x000000ff0400728c */ /* 0x002fc8000bf05070 */
[----:B------:R-:W-:-:S09]  /*0100*/  UISETP.NE.AND.EX UP0, UPT, UR5, URZ, UPT, UP0 ;  /* 0x000000ff0500728c */ /* 0x000fd2000bf05300 */
[----:B------:R-:W-:Y:S05]  /*0110*/  BRA.U !UP0, `(.L_x_1) ;  /* 0x0000000108147547 */ /* 0x000fea000b800000 */
[----:B------:R-:W1:Y:S01]  /*0120*/  LDC.64 R2, c[0x0][0x888] ;  /* 0x00022200ff027b82 */ /* 0x000e620000000a00 */
[----:B------:R-:W1:Y:S02]  /*0130*/  LDCU.64 UR4, c[0x0][0x358] ;  /* 0x00006b00ff0477ac */ /* 0x000e640008000a00 */
[----:B-1----:R1:W5:Y:S01]  /*0140*/  LDG.E R27, desc[UR4][R2.64] ;  /* 0x00000004021b7981 */ /* 0x002362000c1e1900 */
[----:B------:R-:W-:Y:S01]  /*0150*/  HFMA2 R50, -RZ, RZ, 0, 5.9604644775390625e-08 ;  /* 0x00000001ff327431 */ /* 0x000fe200000001ff */
[----:B------:R-:W-:Y:S05]  /*0160*/  BRA `(.L_x_0) ;  /* 0x00000000000c7947 */ /* 0x000fea0003800000 */
.L_x_1:
[----:B------:R-:W1:Y:S01]  /*0170*/  LDCU UR4, c[0x0][0x880] ;  /* 0x00011000ff0477ac */ /* 0x000e620008000800 */
[----:B------:R-:W-:Y:S01]  /*0180*/  HFMA2 R50, -RZ, RZ, 0, 5.9604644775390625e-08 ;  /* 0x00000001ff327431 */ /* 0x000fe200000001ff */
[----:B-1----:R-:W-:-:S07]  /*0190*/  MOV R27, UR4 ;  /* 0x00000004001b7c02 */ /* 0x002fce0008000f00 */
.L_x_0:
[----:B------:R-:W2:Y:S02]  /*01a0*/  LDCU.64 UR4, c[0x0][0x8b0] ;  /* 0x00011600ff0477ac */ /* 0x000ea40008000a00 */
[----:B--2---:R-:W-:-:S04]  /*01b0*/  UISETP.NE.U32.AND UP0, UPT, UR4, URZ, UPT ;  /* 0x000000ff0400728c */ /* 0x004fc8000bf05070 */
[----:B------:R-:W-:-:S09]  /*01c0*/  UISETP.NE.AND.EX UP0, UPT, UR5, URZ, UPT, UP0 ;  /* 0x000000ff0500728c */ /* 0x000fd2000bf05300 */
[----:B------:R-:W-:Y:S05]  /*01d0*/  BRA.U UP0, `(.L_x_2) ;  /* 0x0000000100287547 */ /* 0x000fea000b800000 */
[----:B------:R-:W2:Y:S02]  /*01e0*/  LDCU.64 UR4, c[0x0][0x8a8] ;  /* 0x00011500ff0477ac */ /* 0x000ea40008000a00 */
[----:B--2---:R-:W-:-:S04]  /*01f0*/  UISETP.NE.U32.AND UP0, UPT, UR4, URZ, UPT ;  /* 0x000000ff0400728c */ /* 0x004fc8000bf05070 */
[----:B------:R-:W-:-:S09]  /*0200*/  UISETP.NE.AND.EX UP0, UPT, UR5, URZ, UPT, UP0 ;  /* 0x000000ff0500728c */ /* 0x000fd2000bf05300 */
[----:B------:R-:W-:Y:S05]  /*0210*/  BRA.U !UP0, `(.L_x_3) ;  /* 0x0000000108107547 */ /* 0x000fea000b800000 */
[----:B------:R-:W2:Y:S01]  /*0220*/  LDC.64 R24, c[0x0][0x8a8] ;  /* 0x00022a00ff187b82 */ /* 0x000ea20000000a00 */
[----:B------:R-:W2:Y:S02]  /*0230*/  LDCU.64 UR4, c[0x0][0x358] ;  /* 0x00006b00ff0477ac */ /* 0x000ea40008000a00 */
[----:B--2---:R2:W5:Y:S01]  /*0240*/  LDG.E R24, desc[UR4][R24.64] ;  /* 0x0000000418187981 */ /* 0x004562000c1e1900 */
[----:B------:R-:W-:Y:S05]  /*0250*/  BRA `(.L_x_2) ;  /* 0x0000000000087947 */ /* 0x000fea0003800000 */
.L_x_3:
[----:B------:R-:W2:Y:S02]  /*0260*/  LDCU UR4, c[0x0][0x8a0] ;  /* 0x00011400ff0477ac */ /* 0x000ea40008000800 */
[----:B--2---:R-:W-:Y:S02]  /*0270*/  MOV R24, UR4 ;  /* 0x0000000400187c02 */ /* 0x004fe40008000f00 */
.L_x_2:
[----:B------:R-:W-:Y:S01]  /*0280*/  IMAD.U32 R0, RZ, RZ, UR23 ;  /* 0x00000017ff007e24 */ /* 0x000fe2000f8e00ff */
[----:B------:R-:W-:Y:S04]  /*0290*/  BSSY.RECONVERGENT B0, `(.L_x_4) ;  /* 0x000000c000007945 */ /* 0x000fe80003800200 */
[C---:B------:R-:W-:Y:S02]  /*02a0*/  ISETP.NE.OR P3, PT, R0.reuse, 0x1, !P0 ;  /* 0x000000010000780c */ /* 0x040fe40004765670 */
[----:B------:R-:W-:-:S11]  /*02b0*/  ISETP.NE.OR P2, PT, R0, 0x3, !P0 ;  /* 0x000000030000780c */ /* 0x000fd60004745670 */
[----:B------:R-:W-:Y:S05]  /*02c0*/  @P3 BRA `(.L_x_5) ;  /* 0x0000000000203947 */ /* 0x000fea0003800000 */
[----:B------:R-:W3:Y:S02]  /*02d0*/  LDCU.64 UR4, c[0x0][0x348] ;  /* 0x00006900ff0477ac */ /* 0x000ee40008000a00 */
[----:B---3--:R-:W-:Y:S02]  /*02e0*/  UIADD3 UR6, UP1, UPT, UR4, 0x80, URZ ;  /* 0x0000008004067890 */ /* 0x008fe4000ff3e0ff */
[----:B------:R-:W-:Y:S02]  /*02f0*/  UIADD3 UR4, UP0, UPT, UR4, 0x180, URZ ;  /* 0x0000018004047890 */ /* 0x000fe4000ff1e0ff */
[----:B------:R-:W-:Y:S02]  /*0300*/  UIADD3.X UR7, UPT, UPT, URZ, UR5, URZ, UP1, !UPT ;  /* 0x00000005ff077290 */ /* 0x000fe40008ffe4ff */
[----:B------:R-:W-:-:S07]  /*0310*/  UIADD3.X UR5, UPT, UPT, URZ, UR5, URZ, UP0, !UPT ;  /* 0x00000005ff057290 */ /* 0x000fce00087fe4ff */
[----:B------:R3:W-:Y:S02]  /*0320*/  UTMACCTL.PF [UR6] ;  /* 0x00000000060079b9 */ /* 0x0007e40008040000 */
[----:B------:R3:W-:Y:S02]  /*0330*/  UTMACCTL.PF [UR4] ;  /* 0x00000000040079b9 */ /* 0x0007e40008040000 */
[----:B---3--:R-:W-:Y:S01]  /*0340*/  NOP ;  /* 0x0000000000007918 */ /* 0x008fe20000000000 */
.L_x_5:
[----:B------:R-:W-:Y:S05]  /*0350*/  BSYNC.RECONVERGENT B0 ;  /* 0x0000000000007941 */ /* 0x000fea0003800200 */
.L_x_4:
[----:B------:R-:W-:Y:S04]  /*0360*/  BSSY.RECONVERGENT B0, `(.L_x_6) ;  /* 0x000000a000007945 */ /* 0x000fe80003800200 */
        /* <DEDUP_REMOVED lines=9> */
.L_x_7:
[----:B------:R-:W-:Y:S05]  /*0400*/  BSYNC.RECONVERGENT B0 ;  /* 0x0000000000007941 */ /* 0x000fea0003800200 */
.L_x_6:
[----:B------:R-:W3:Y:S01]  /*0410*/  LDCU.64 UR4, c[0x0][0x888] ;  /* 0x00011100ff0477ac */ /* 0x000ee20008000a00 */
[----:B------:R-:W-:Y:S01]  /*0420*/  ISETP.NE.AND.EX P1, PT, RZ, UR9, PT, P1 ;  /* 0x00000009ff007c0c */ /* 0x000fe2000bf25310 */
[----:B------:R-:W-:Y:S01]  /*0430*/  UPLOP3.LUT UP4, UPT, UPT, UPT, UPT, 0x80, 0x8 ;  /* 0x000000000008789c */ /* 0x000fe20003f8f070 */
[----:B---3--:R-:W-:-:S04]  /*0440*/  ISETP.NE.U32.AND P2, PT, RZ, UR4, PT ;  /* 0x00000004ff007c0c */ /* 0x008fc8000bf45070 */
[----:B------:R-:W-:-:S13]  /*0450*/  ISETP.NE.AND.EX P2, PT, RZ, UR5, PT, P2 ;  /* 0x00000005ff007c0c */ /* 0x000fda000bf45320 */
[----:B------:R-:W-:Y:S05]  /*0460*/  @P2 BRA P1, `(.L_x_8) ;  /* 0x0000000000282947 */ /* 0x000fea0000800000 */
[----:B------:R-:W-:Y:S01]  /*0470*/  UISETP.NE.U32.AND UP0, UPT, UR8, URZ, UPT ;  /* 0x000000ff0800728c */ /* 0x000fe2000bf05070 */
[----:B-----5:R-:W-:Y:S01]  /*0480*/  FSETP.NEU.AND P1, PT, R27, RZ, PT ;  /* 0x000000ff1b00720b */ /* 0x020fe20003f2d000 */
[----:B------:R-:W-:Y:S02]  /*0490*/  UISETP.NE.U32.AND UP2, UPT, UR4, URZ, UPT ;  /* 0x000000ff0400728c */ /* 0x000fe4000bf45070 */
[----:B------:R-:W-:Y:S02]  /*04a0*/  UISETP.NE.AND.EX UP1, UPT, UR9, URZ, UPT, UP0 ;  /* 0x000000ff0900728c */ /* 0x000fe4000bf25300 */
[----:B------:R-:W-:-:S04]  /*04b0*/  UISETP.NE.AND.EX UP0, UPT, UR5, URZ, UPT, UP2 ;  /* 0x000000ff0500728c */ /* 0x000fc8000bf05320 */
[----:B------:R-:W-:-:S04]  /*04c0*/  USEL UR4, URZ, 0xffffffff, UP0 ;  /* 0xffffffffff047887 */ /* 0x000fc80008000000 */
[----:B------:R-:W-:Y:S01]  /*04d0*/  VOTEU.ANY UP0, P1 ;  /* 0x0000000000ff7886 */ /* 0x000fe20000800100 */
[----:B------:R-:W-:-:S04]  /*04e0*/  @!UP1 USEL UR4, URZ, 0xffffffff, UP0 ;  /* 0xffffffffff049887 */ /* 0x000fc80008000000 */
[----:B------:R-:W-:-:S04]  /*04f0*/  ULOP3.LUT UR4, UR4, 0x1, URZ, 0xc0, !UPT ;  /* 0x0000000104047892 */ /* 0x000fc8000f8ec0ff */
[----:B------:R-:W-:-:S11]  /*0500*/  UISETP.NE.U32.AND UP4, UPT, UR4, 0x1, UPT ;  /* 0x000000010400788c */ /* 0x000fd6000bf85070 */
.L_x_8:
[----:B------:R-:W3:Y:S01]  /*0510*/  SHFL.IDX PT, R0, R51, RZ, 0x1f ;  /* 0x00001fff33007589 */ /* 0x000ee200000e0000 */
[----:B------:R-:W-:-:S04]  /*0520*/  UISETP.NE.AND UP0, UPT, UR23, 0x2, UPT ;  /* 0x000000021700788c */ /* 0x000fc8000bf05270 */
[----:B------:R-:W-:Y:S02]  /*0530*/  UISETP.EQ.AND UP1, UPT, UR48, URZ, !UP0 ;  /* 0x000000ff3000728c */ /* 0x000fe4000c722270 */
[----:B------:R-:W-:-:S04]  /*0540*/  USEL UR46, URZ, 0x1, UP0 ;  /* 0x00000001ff2e7887 */ /* 0x000fc80008000000 */
[----:B------:R-:W-:Y:S02]  /*0550*/  PLOP3.LUT P3, PT, P0, PT, UP1, 0x80, 0x8 ;  /* 0x000000000008781c */ /* 0x000fe4000076f018 */
[----:B---3--:R-:W-:-:S13]  /*0560*/  ISETP.NE.AND P1, PT, R0, RZ, PT ;  /* 0x000000ff0000720c */ /* 0x008fda0003f25270 */
[----:B------:R-:W-:Y:S05]  /*0570*/  @P1 BRA `(.L_x_9) ;  /* 0x0000000000641947 */ /* 0x000fea0003800000 */
[----:B------:R-:W-:Y:S01]  /*0580*/  UMOV UR4, 0x400 ;  /* 0x0000040000047882 */ /* 0x000fe20000000000 */
[----:B------:R-:W-:Y:S01]  /*0590*/  UMOV UR8, 0x1 ;  /* 0x0000000100087882 */ /* 0x000fe20000000000 */
[----:B------:R-:W-:Y:S01]  /*05a0*/  UMOV UR6, 0x4 ;  /* 0x0000000400067882 */ /* 0x000fe20000000000 */
[----:B------:R-:W-:Y:S02]  /*05b0*/  ULEA UR4, UR47, UR4, 0x18 ;  /* 0x000000042f047291 */ /* 0x000fe4000f8ec0ff */
[----:B------:R-:W-:-:S04]  /*05c0*/  UIADD3 UR8, UPT, UPT, -UR8, 0x100000, URZ ;  /* 0x0010000008087890 */ /* 0x000fc8000fffe1ff */
[----:B------:R-:W-:Y:S02]  /*05d0*/  USHF.L.U32 UR9, UR8, 0xb, URZ ;  /* 0x0000000b08097899 */ /* 0x000fe400080006ff */
[----:B------:R-:W-:Y:S02]  /*05e0*/  USHF.L.U32 UR8, UR8, 0x1, URZ ;  /* 0x0000000108087899 */ /* 0x000fe400080006ff */
[----:B------:R-:W-:-:S04]  /*05f0*/  UIADD3 UR6, UPT, UPT, -UR6, 0x100000, URZ ;  /* 0x0010000006067890 */ /* 0x000fc8000fffe1ff */
[----:B------:R-:W-:Y:S02]  /*0600*/  USHF.L.U32 UR7, UR6, 0xb, URZ ;  /* 0x0000000b06077899 */ /* 0x000fe400080006ff */
[----:B------:R-:W-:Y:S01]  /*0610*/  USHF.L.U32 UR6, UR6, 0x1, URZ ;  /* 0x0000000106067899 */ /* 0x000fe200080006ff */
[----:B------:R-:W-:Y:S01]  /*0620*/  ELECT P1, URZ, PT ;  /* 0x0000000000ff782f */ /* 0x000fe20003820000 */
[----:B------:R-:W3:Y:S02]  /*0630*/  FENCE.VIEW.ASYNC.S ;  /* 0x00000000000073c6 */ /* 0x000ee40000000000 */
[----:B---3--:R3:W4:Y:S08]  /*0640*/  SYNCS.EXCH.64 URZ, [UR4], UR8 ;  /* 0x0000000804ff75b2 */ /* 0x0087300008000100 */
[----:B------:R3:W1:Y:S01]  /*0650*/  SYNCS.EXCH.64 URZ, [UR4+0x30], UR6 ;  /* 0x0000300604ff75b2 */ /* 0x0006620008000100 */
        /* <DEDUP_REMOVED lines=10> */
[----:B------:R-:W-:Y:S01]  /*0700*/  NOP ;  /* 0x0000000000007918 */ /* 0x000fe20000000000 */
.L_x_9:
[----:B------:R-:W2:Y:S01]  /*0710*/  SHFL.IDX PT, R0, R51, RZ, 0x1f ;  /* 0x00001fff33007589 */ /* 0x000ea200000e0000 */
[----:B------:R-:W-:Y:S01]  /*0720*/  NOP ;  /* 0x0000000000007918 */ /* 0x000fe20000000000 */
[----:B--2---:R-:W-:-:S13]  /*0730*/  ISETP.NE.AND P1, PT, R0, 0x1, PT ;  /* 0x000000010000780c */ /* 0x004fda0003f25270 */
[----:B------:R-:W-:Y:S05]  /*0740*/  @P1 BRA `(.L_x_10) ;  /* 0x0000000000541947 */ /* 0x000fea0003800000 */
[----:B---3--:R-:W-:Y:S01]  /*0750*/  UMOV UR4, 0x400 ;  /* 0x0000040000047882 */ /* 0x008fe20000000000 */
        /* <DEDUP_REMOVED lines=10> */
[----:B------:R-:W2:Y:S02]  /*0800*/  FENCE.VIEW.ASYNC.S ;  /* 0x00000000000073c6 */ /* 0x000ea40000000000 */
[----:B--2---:R2:W3:Y:S08]  /*0810*/  SYNCS.EXCH.64 URZ, [UR4+0x60], UR8 ;  /* 0x0000600804ff75b2 */ /* 0x0044f00008000100 */
        /* <DEDUP_REMOVED lines=8> */
.L_x_10:
[----:B------:R-:W4:Y:S01]  /*08a0*/  SHFL.IDX PT, R0, R51, RZ, 0x1f ;  /* 0x00001fff33007589 */ /* 0x000f2200000e0000 */
[----:B------:R-:W-:Y:S01]  /*08b0*/  NOP ;  /* 0x0000000000007918 */ /* 0x000fe20000000000 */
[----:B----4-:R-:W-:-:S13]  /*08c0*/  ISETP.NE.AND P1, PT, R0, 0x3, PT ;  /* 0x000000030000780c */ /* 0x010fda0003f25270 */
[----:B------:R-:W-:Y:S05]  /*08d0*/  @P1 BRA `(.L_x_11) ;  /* 0x00000000002c1947 */ /* 0x000fea0003800000 */
[----:B--23--:R-:W-:Y:S01]  /*08e0*/  UMOV UR6, 0x400 ;  /* 0x0000040000067882 */ /* 0x00cfe20000000000 */
[----:B------:R-:W-:Y:S01]  /*08f0*/  UMOV UR4, 0x20 ;  /* 0x0000002000047882 */ /* 0x000fe20000000000 */
[----:B------:R-:W-:Y:S02]  /*0900*/  ULEA UR6, UR47, UR6, 0x18 ;  /* 0x000000062f067291 */ /* 0x000fe4000f8ec0ff */
[----:B------:R-:W-:-:S04]  /*0910*/  UIADD3 UR4, UPT, UPT, -UR4, 0x100000, URZ ;  /* 0x0010000004047890 */ /* 0x000fc8000fffe1ff */
[----:B------:R-:W-:Y:S02]  /*0920*/  USHF.L.U32 UR5, UR4, 0xb, URZ ;  /* 0x0000000b04057899 */ /* 0x000fe400080006ff */
[----:B------:R-:W-:Y:S01]  /*0930*/  USHF.L.U32 UR4, UR4, 0x1, URZ ;  /* 0x0000000104047899 */ /* 0x000fe200080006ff */
[----:B------:R-:W-:Y:S01]  /*0940*/  ELECT P1, URZ, PT ;  /* 0x0000000000ff782f */ /* 0x000fe20003820000 */
[----:B------:R-:W2:Y:S10]  /*0950*/  FENCE.VIEW.ASYNC.S ;  /* 0x00000000000073c6 */ /* 0x000eb40000000000 */
[----:B--2---:R4:W2:Y:S01]  /*0960*/  SYNCS.EXCH.64 URZ, [UR6+0xa0], UR4 ;  /* 0x0000a00406ff75b2 */ /* 0x0048a20008000100 */
[----:B------:R4:W3:Y:S02]  /*0970*/  SYNCS.EXCH.64 URZ, [UR6+0xa8], UR4 ;  /* 0x0000a80406ff75b2 */ /* 0x0008e40008000100 */
[----:B----4-:R-:W-:Y:S01]  /*0980*/  NOP ;  /* 0x0000000000007918 */ /* 0x010fe20000000000 */
.L_x_11:
[----:B------:R-:W4:Y:S01]  /*0990*/  SHFL.IDX PT, R0, R51, RZ, 0x1f ;  /* 0x00001fff33007589 */ /* 0x000f2200000e0000 */
[----:B------:R-:W-:Y:S01]  /*09a0*/  NOP ;  /* 0x0000000000007918 */ /* 0x000fe20000000000 */
[----:B----4-:R-:W-:-:S13]  /*09b0*/  ISETP.NE.AND P1, PT, R0, 0x4, PT ;  /* 0x000000040000780c */ /* 0x010fda0003f25270 */
[----:B------:R-:W-:Y:S05]  /*09c0*/  @P1 BRA `(.L_x_12) ;  /* 0x0000000000481947 */ /* 0x000fea0003800000 */
[----:B--23--:R-:W-:Y:S01]  /*09d0*/  UMOV UR4, 0x720 ;  /* 0x0000072000047882 */ /* 0x00cfe20000000000 */
[----:B------:R-:W-:Y:S01]  /*09e0*/  UMOV UR6, 0x400 ;  /* 0x0000040000067882 */ /* 0x000fe20000000000 */
[----:B------:R-:W-:Y:S01]  /*09f0*/  USEL UR4, UR4, 0x620, UP4 ;  /* 0x0000062004047887 */ /* 0x000fe2000a000000 */
        /* <DEDUP_REMOVED lines=10> */
[----:B--2---:R4:W2:Y:S08]  /*0aa0*/  SYNCS.EXCH.64 URZ, [UR6+0xb0], UR8 ;  /* 0x0000b00806ff75b2 */ /* 0x0048b00008000100 */
[----:B------:R4:W3:Y:S01]  /*0ab0*/  SYNCS.EXCH.64 URZ, [UR6+0xc0], UR4 ;  /* 0x0000c00406ff75b2 */ /* 0x0008e20008000100 */
[----:B------:R4:W1:Y:S01]  /*0ac0*/  SYNCS.EXCH.64 URZ, [UR6+0xb8], UR8 ;  /* 0x0000b80806ff75b2 */ /* 0x0008620008000100 */
[----:B------:R4:W1:Y:S02]  /*0ad0*/  SYNCS.EXCH.64 URZ, [UR6+0xc8], UR4 ;  /* 0x0000c80406ff75b2 */ /* 0x0008640008000100 */
[----:B----4-:R-:W-:Y:S01]  /*0ae0*/  NOP ;  /* 0x0000000000007918 */ /* 0x010fe20000000000 */
.L_x_12:
[----:B------:R-:W4:Y:S01]  /*0af0*/  SHFL.IDX PT, R0, R51, RZ, 0x1f ;  /* 0x00001fff33007589 */ /* 0x000f2200000e0000 */
[----:B------:R-:W-:Y:S01]  /*0b00*/  NOP ;  /* 0x0000000000007918 */ /* 0x000fe20000000000 */
[----:B----4-:R-:W-:-:S13]  /*0b10*/  ISETP.NE.AND P1, PT, R0, 0x5, PT ;  /* 0x000000050000780c */ /* 0x010fda0003f25270 */
[----:B------:R-:W-:Y:S05]  /*0b20*/  @P1 BRA `(.L_x_13) ;  /* 0x0000000000541947 */ /* 0x000fea0003800000 */
[----:B--23--:R-:W-:Y:S01]  /*0b30*/  UMOV UR4, 0x400 ;  /* 0x0000040000047882 */ /* 0x00cfe20000000000 */
        /* <DEDUP_REMOVED lines=14> */
[----:B------:R4:W1:Y:S01]  /*0c20*/  SYNCS.EXCH.64 URZ, [UR4+0xf8], UR8 ;  /* 0x0000f80804ff75b2 */ /* 0x0008620008000100 */
[----:B------:R4:W1:Y:S01]  /*0c30*/  SYNCS.EXCH.64 URZ, [UR4+0xe0], UR6 ;  /* 0x0000e00604ff75b2 */ /* 0x0008620008000100 */
[----:B------:R4:W1:Y:S01]  /*0c40*/  SYNCS.EXCH.64 URZ, [UR4+0x100], UR8 ;  /* 0x0001000804ff75b2 */ /* 0x0008620008000100 */
[----:B------:R4:W1:Y:S01]  /*0c50*/  SYNCS.EXCH.64 URZ, [UR4+0xe8], UR6 ;  /* 0x0000e80604ff75b2 */ /* 0x0008620008000100 */
[----:B------:R4:W1:Y:S02]  /*0c60*/  SYNCS.EXCH.64 URZ, [UR4+0x108], UR8 ;  /* 0x0001080804ff75b2 */ /* 0x0008640008000100 */
[----:B----4-:R-:W-:Y:S01]  /*0c70*/  NOP ;  /* 0x0000000000007918 */ /* 0x010fe20000000000 */
.L_x_13:
[----:B------:R-:W4:Y:S01]  /*0c80*/  SHFL.IDX PT, R0, R51, RZ, 0x1f ;  /* 0x00001fff33007589 */ /* 0x000f2200000e0000 */
[----:B------:R-:W-:Y:S01]  /*0c90*/  ISETP.NE.OR P0, PT, RZ, UR23, !P0 ;  /* 0x00000017ff007c0c */ /* 0x000fe2000c705670 */
        /* <DEDUP_REMOVED lines=12> */
[----:B------:R4:W3:Y:S01]  /*0d60*/  SYNCS.EXCH.64 URZ, [UR4+0x120], UR6 ;  /* 0x0001200604ff75b2 */ /* 0x0008e20008000100 */
[----:B------:R4:W1:Y:S01]  /*0d70*/  SYNCS.EXCH.64 URZ, [UR4+0x118], UR6 ;  /* 0x0001180604ff75b2 */ /* 0x0008620008000100 */
[----:B------:R4:W1:Y:S02]  /*0d80*/  SYNCS.EXCH.64 URZ, [UR4+0x128], UR6 ;  /* 0x0001280604ff75b2 */ /* 0x0008640008000100 */
[----:B----4-:R-:W-:Y:S01]  /*0d90*/  NOP ;  /* 0x0000000000007918 */ /* 0x010fe20000000000 */
.L_x_14:
[----:B------:R-:W-:Y:S01]  /*0da0*/  VOTEU.ALL UP0, P0 ;  /* 0x0000000000ff7886 */ /* 0x000fe20000000000 */
[----:B--23--:R-:W-:Y:S01]  /*0db0*/  UMOV UR4, 0x20 ;  /* 0x0000002000047882 */ /* 0x00cfe20000000000 */
[----:B------:R-:W2:Y:S01]  /*0dc0*/  LDCU UR7, c[0x0][0x36c] ;  /* 0x00006d80ff0777ac */ /* 0x000ea20008000800 */
[----:B------:R-:W-:Y:S01]  /*0dd0*/  NOP ;  /* 0x0000000000007918 */ /* 0x000fe20000000000 */
[----:B------:R-:W-:Y:S01]  /*0de0*/  LOP3.LUT R0, R61, 0x1f, RZ, 0xc0, !PT ;  /* 0x0000001f3d007812 */ /* 0x000fe200078ec0ff */
[----:B------:R-:W-:Y:S01]  /*0df0*/  @!UP0 UMOV UR6, 0x400 ;  /* 0x0000040000068882 */ /* 0x000fe20000000000 */
[----:B------:R-:W-:-:S04]  /*0e00*/  @!UP0 UIADD3 UR4, UPT, UPT, -UR4, 0x100000, URZ ;  /* 0x0010000004048890 */ /* 0x000fc8000fffe1ff */
[----:B------:R-:W-:Y:S02]  /*0e10*/  @!UP0 USHF.L.U32 UR5, UR4, 0xb, URZ ;  /* 0x0000000b04058899 */ /* 0x000fe400080006ff */
[----:B------:R-:W-:Y:S02]  /*0e20*/  @!UP0 USHF.L.U32 UR4, UR4, 0x1, URZ ;  /* 0x0000000104048899 */ /* 0x000fe400080006ff */
[----:B------:R-:W-:Y:S01]  /*0e30*/  @!UP0 ULEA UR6, UR47, UR6, 0x18 ;  /* 0x000000062f068291 */ /* 0x000fe2000f8ec0ff */
[----:B------:R-:W-:Y:S01]  /*0e40*/  VOTEU.ALL UP0, P0 ;  /* 0x0000000000ff7886 */ /* 0x000fe20000000000 */
[----:B------:R-:W-:Y:S02]  /*0e50*/  UISETP.NE.AND UP5, UPT, UR23, URZ, UPT ;  /* 0x000000ff1700728c */ /* 0x000fe4000bfa5270 */
[----:B--2---:R-:W-:Y:S01]  /*0e60*/  UISETP.EQ.U32.AND UP6, UPT, UR7, 0x1, UPT ;  /* 0x000000010700788c */ /* 0x004fe2000bfc2070 */
[----:B------:R-:W2:Y:S07]  /*0e70*/  FENCE.VIEW.ASYNC.S ;  /* 0x00000000000073c6 */ /* 0x000eae0000000000 */
[----:B--2---:R2:W3:Y:S01]  /*0e80*/  @!UP0 SYNCS.EXCH.64 URZ, [UR6+0x130], UR4 ;  /* 0x0001300406ff85b2 */ /* 0x0044e20008000100 */
[----:B------:R-:W-:Y:S05]  /*0e90*/  BRA.U !UP6, `(.L_x_15) ;  /* 0x000000010e087547 */ /* 0x000fea000b800000 */
[----:B-1-3--:R-:W-:Y:S01]  /*0ea0*/  UCGABAR_ARV ;  /* 0x00000000000079c7 */ /* 0x00afe20008000000 */
[----:B------:R-:W-:Y:S05]  /*0eb0*/  BRA `(.L_x_16) ;  /* 0x0000000000047947 */ /* 0x000fea0003800000 */
.L_x_15:
[----:B-1-3--:R-:W-:Y:S01]  /*0ec0*/  NOP ;  /* 0x0000000000007918 */ /* 0x00afe20000000000 */
.L_x_16:
[----:B------:R-:W1:Y:S01]  /*0ed0*/  S2UR UR24, SR_CTAID.X ;  /* 0x00000000001879c3 */ /* 0x000e620000002500 */
[----:B------:R-:W-:-:S05]  /*0ee0*/  CS2R.32 R52, SR_CgaSize ;  /* 0x0000000000347805 */ /* 0x000fca0000008a00 */
[----:B------:R-:W-:-:S05]  /*0ef0*/  IMAD R52, R52, -0xa0, RZ ;  /* 0xffffff6034347824 */ /* 0x000fca00078e02ff */
[----:B--2---:R-:W-:-:S14]  /*0f00*/  R2UR UR5, R52 ;  /* 0x00000000340572ca */ /* 0x004fdc00000e0000 */
[----:B------:R-:W2:Y:S01]  /*0f10*/  LDCU UR5, c[0x0][UR5+0x2b0] ;  /* 0x00005600050577ac */ /* 0x000ea20008000800 */
[----:B------:R-:W-:-:S05]  /*0f20*/  CS2R.32 R52, SR_CgaSize ;  /* 0x0000000000347805 */ /* 0x000fca0000008a00 */
[----:B------:R-:W-:-:S05]  /*0f30*/  IMAD R52, R52, -0xa0, RZ ;  /* 0xffffff6034347824 */ /* 0x000fca00078e02ff */
[----:B------:R-:W-:-:S14]  /*0f40*/  R2UR UR4, R52 ;  /* 0x00000000340472ca */ /* 0x000fdc00000e0000 */
[----:B------:R-:W3:Y:S01]  /*0f50*/  LDCU UR4, c[0x0][UR4+0x2b4] ;  /* 0x00005680040477ac */ /* 0x000ee20008000800 */
[----:B------:R-:W4:Y:S01]  /*0f60*/  S2UR UR20, SR_CTAID.Y ;  /* 0x00000000001479c3 */ /* 0x000f220000002600 */
[----:B------:R-:W-:-:S05]  /*0f70*/  CS2R.32 R52, SR_CgaSize ;  /* 0x0000000000347805 */ /* 0x000fca0000008a00 */
[----:B------:R-:W-:-:S05]  /*0f80*/  IMAD R52, R52, -0xa0, RZ ;  /* 0xffffff6034347824 */ /* 0x000fca00078e02ff */
[----:B------:R-:W-:-:S14]  /*0f90*/  R2UR UR7, R52 ;  /* 0x00000000340772ca */ /* 0x000fdc00000e0000 */
[----:B------:R-:W3:Y:S01]  /*0fa0*/  LDCU UR7, c[0x0][UR7+0x2a0] ;  /* 0x00005400070777ac */ /* 0x000ee20008000800 */
[----:B------:R-:W-:-:S05]  /*0fb0*/  CS2R.32 R52, SR_CgaSize ;  /* 0x0000000000347805 */ /* 0x000fca0000008a00 */
[----:B------:R-:W-:-:S05]  /*0fc0*/  IMAD R52, R52, -0xa0, RZ ;  /* 0xffffff6034347824 */ /* 0x000fca00078e02ff */
[----:B------:R-:W-:-:S14]  /*0fd0*/  R2UR UR63, R52 ;  /* 0x00000000343f72ca */ /* 0x000fdc00000e0000 */
[----:B------:R-:W3:Y:S01]  /*0fe0*/  LDCU UR63, c[0x0][UR63+0x2a4] ;  /* 0x000054803f3f77ac */ /* 0x000ee20008000800 */
[----:B------:R-:W-:Y:S01]  /*0ff0*/  UISETP.GT.U32.AND UP0, UPT, UR48, 0xffff, UPT ;  /* 0x0000ffff3000788c */ /* 0x000fe2000bf04070 */
[----:B------:R-:W3:Y:S01]  /*1000*/  LDCU UR25, c[0x0][0xb24] ;  /* 0x00016480ff1977ac */ /* 0x000ee20008000800 */
[----:B------:R-:W3:Y:S01]  /*1010*/  LDCU UR45, c[0x0][0xb24] ;  /* 0x00016480ff2d77ac */ /* 0x000ee20008000800 */
[----:B-1----:R-:W-:Y:S01]  /*1020*/  I2FP.F32.U32 R3, UR24 ;  /* 0x0000001800037c45 */ /* 0x002fe20008201000 */
[----:B------:R-:W1:Y:S04]  /*1030*/  LDCU UR29, c[0x0][0xb30] ;  /* 0x00016600ff1d77ac */ /* 0x000e680008000800 */
[----:B--2---:R-:W-:Y:S01]  /*1040*/  FMUL R3, R3, UR5 ;  /* 0x0000000503037c20 */ /* 0x004fe20008400000 */
[----:B------:R-:W-:Y:S01]  /*1050*/  USHF.L.U32 UR22, UR47, 0x9, URZ ;  /* 0x000000092f167899 */ /* 0x000fe200080006ff */
[----:B----4-:R-:W-:Y:S01]  /*1060*/  I2FP.F32.U32 R2, UR20 ;  /* 0x0000001400027c45 */ /* 0x010fe20008201000 */
[----:B------:R-:W-:Y:S01]  /*1070*/  UMOV UR11, 0x55 ;  /* 0x00000055000b7882 */ /* 0x000fe20000000000 */
[----:B------:R-:W-:-:S02]  /*1080*/  USHF.L.U32 UR44, UR24, 0x6, URZ ;  /* 0x00000006182c7899 */ /* 0x000fc400080006ff */
[----:B------:R-:W2:Y:S01]  /*1090*/  F2I.U32.TRUNC.NTZ R3, R3 ;  /* 0x0000000300037305 */ /* 0x000ea2000020f000 */
[----:B------:R-:W-:Y:S01]  /*10a0*/  USEL UR21, UR48, 0xffff, !UP0 ;  /* 0x0000ffff30157887 */ /* 0x000fe2000c000000 */
[----:B---3--:R-:W-:-:S06]  /*10b0*/  FMUL R2, R2, UR4 ;  /* 0x0000000402027c20 */ /* 0x008fcc0008400000 */
[----:B------:R-:W3:Y:S01]  /*10c0*/  F2I.U32.TRUNC.NTZ R2, R2 ;  /* 0x0000000200027305 */ /* 0x000ee2000020f000 */
[----:B--2---:R-:W-:Y:S02]  /*10d0*/  R2UR UR4, R3 ;  /* 0x00000000030472ca */ /* 0x004fe400000e0000 */
[----:B------:R-:W-:Y:S02]  /*10e0*/  PRMT R3, RZ, 0x7610, R3 ;  /* 0x00007610ff037816 */ /* 0x000fe40000000003 */
[----:B---3--:R-:W-:Y:S02]  /*10f0*/  R2UR UR6, R2 ;  /* 0x00000000020672ca */ /* 0x008fe400000e0000 */
[----:B------:R-:W-:-:S07]  /*1100*/  PRMT R2, RZ, 0x7610, R2 ;  /* 0x00007610ff027816 */ /* 0x000fce0000000002 */
[----:B------:R-:W-:-:S04]  /*1110*/  UIADD3 UR5, UPT, UPT, -UR4, URZ, URZ ;  /* 0x000000ff04057290 */ /* 0x000fc8000fffe1ff */
[----:B------:R-:W-:Y:S02]  /*1120*/  UIMAD UR5, UR7, UR5, UR24 ;  /* 0x00000005070572a4 */ /* 0x000fe4000f8e0218 */
[----:B------:R-:W-:-:S04]  /*1130*/  UIADD3 UR4, UPT, UPT, -UR6, URZ, URZ ;  /* 0x000000ff06047290 */ /* 0x000fc8000fffe1ff */
[----:B------:R-:W-:Y:S01]  /*1140*/  IMAD.U32 R52, RZ, RZ, UR5 ;  /* 0x00000005ff347e24 */ /* 0x000fe2000f8e00ff */
[----:B------:R-:W-:Y:S01]  /*1150*/  UIMAD UR63, UR63, UR4, UR20 ;  /* 0x000000043f3f72a4 */ /* 0x000fe2000f8e0214 */
[----:B-1----:R-:W-:Y:S11]  /*1160*/  BRA.U UP5, `(.L_x_17) ;  /* 0x0000000105607547 */ /* 0x002ff6000b800000 */
[----:B------:R-:W-:-:S13]  /*1170*/  R2UR UR4, R52 ;  /* 0x00000000340472ca */ /* 0x000fda00000e0000 */
[----:B------:R-:W-:Y:S02]  /*1180*/  UISETP.GT.U32.AND UP0, UPT, UR4, 0x1, UPT ;  /* 0x000000010400788c */ /* 0x000fe4000bf04070 */
[----:B------:R-:W-:Y:S02]  /*1190*/  ULOP3.LUT UR10, UR4, 0xfffffffe, URZ, 0xc0, !UPT ;  /* 0xfffffffe040a7892 */ /* 0x000fe4000f8ec0ff */
[----:B------:R-:W-:Y:S02]  /*11a0*/  UISETP.NE.AND UP3, UPT, UR63, URZ, UP0 ;  /* 0x000000ff3f00728c */ /* 0x000fe40008765270 */
[----:B------:R-:W-:Y:S02]  /*11b0*/  UISETP.NE.AND UP2, UPT, UR63, 0x1, UP0 ;  /* 0x000000013f00788c */ /* 0x000fe40008745270 */
[----:B------:R-:W-:Y:S02]  /*11c0*/  UISETP.NE.AND UP1, UPT, UR63, 0x2, UP0 ;  /* 0x000000023f00788c */ /* 0x000fe40008725270 */
[----:B------:R-:W-:-:S02]  /*11d0*/  UISETP.NE.AND UP0, UPT, UR63, 0x3, UP0 ;  /* 0x000000033f00788c */ /* 0x000fc40008705270 */
[----:B------:R-:W-:Y:S02]  /*11e0*/  USEL UR6, URZ, 0x1, UP3 ;  /* 0x00000001ff067887 */ /* 0x000fe40009800000 */
[----:B------:R-:W-:Y:S02]  /*11f0*/  USEL UR5, URZ, 0x4, UP2 ;  /* 0x00000004ff057887 */ /* 0x000fe40009000000 */
[----:B------:R-:W-:Y:S02]  /*1200*/  USEL UR4, URZ, 0x10, UP1 ;  /* 0x00000010ff047887 */ /* 0x000fe40008800000 */
[----:B------:R-:W-:Y:S02]  /*1210*/  USEL UR9, URZ, 0x40, UP0 ;  /* 0x00000040ff097887 */ /* 0x000fe40008000000 */
[----:B------:R-:W-:Y:S02]  /*1220*/  USEL UR8, URZ, 0x2, UP3 ;  /* 0x00000002ff087887 */ /* 0x000fe40009800000 */
[----:B------:R-:W-:-:S02]  /*1230*/  UIADD3 UR4, UPT, UPT, UR4, UR5, UR6 ;  /* 0x0000000504047290 */ /* 0x000fc4000fffe006 */
[----:B------:R-:W-:Y:S02]  /*1240*/  USEL UR6, URZ, 0x20, UP1 ;  /* 0x00000020ff067887 */ /* 0x000fe40008800000 */
[----:B------:R-:W-:Y:S02]  /*1250*/  USEL UR7, URZ, 0x8, UP2 ;  /* 0x00000008ff077887 */ /* 0x000fe40009000000 */
[----:B------:R-:W-:Y:S02]  /*1260*/  UIADD3 UR5, UPT, UPT, UR8, UR9, UR4 ;  /* 0x0000000908057290 */ /* 0x000fe4000fffe004 */
[----:B------:R-:W-:Y:S02]  /*1270*/  ULEA UR4, UR63, UR10, 0x1 ;  /* 0x0000000a3f047291 */ /* 0x000fe4000f8e08ff */
[----:B------:R-:W-:Y:S02]  /*1280*/  USEL UR8, URZ, 0x80, UP0 ;  /* 0x00000080ff087887 */ /* 0x000fe40008000000 */
[----:B------:R-:W-:-:S03]  /*1290*/  UIADD3 UR5, UPT, UPT, UR6, UR7, UR5 ;  /* 0x0000000706057290 */ /* 0x000fc6000fffe005 */
[----:B------:R-:W-:Y:S01]  /*12a0*/  UMOV UR6, 0x3 ;  /* 0x0000000300067882 */ /* 0x000fe20000000000 */
[----:B------:R-:W-:Y:S02]  /*12b0*/  UIADD3 UR5, UPT, UPT, UR5, UR8, URZ ;  /* 0x0000000805057290 */ /* 0x000fe4000fffe0ff */
[----:B------:R-:W-:-:S04]  /*12c0*/  USHF.L.U32 UR4, UR6, UR4, URZ ;  /* 0x0000000406047299 */ /* 0x000fc800080006ff */
[----:B------:R-:W-:Y:S02]  /*12d0*/  MOV R3, UR5 ;  /* 0x0000000500037c02 */ /* 0x000fe40008000f00 */
[----:B------:R-:W-:-:S07]  /*12e0*/  IMAD.U32 R2, RZ, RZ, UR4 ;  /* 0x00000004ff027e24 */ /* 0x000fce000f8e00ff */
.L_x_17:
[----:B------:R-:W1:Y:S01]  /*12f0*/  S2UR UR36, SR_CTAID.Z ;  /* 0x00000000002479c3 */ /* 0x000e620000002700 */
[----:B------:R-:W-:Y:S02]  /*1300*/  UISETP.GE.AND UP0, UPT, UR25, 0x1, UPT ;  /* 0x000000011900788c */ /* 0x000fe4000bf06270 */
[----:B------:R-:W-:Y:S02]  /*1310*/  ULOP3.LUT UR21, UR21, 0xffff, URZ, 0xc0, !UPT ;  /* 0x0000ffff15157892 */ /* 0x000fe4000f8ec0ff */
[----:B------:R-:W-:Y:S02]  /*1320*/  UISETP.NE.AND UP3, UPT, UR23, 0x2, UPT ;  /* 0x000000021700788c */ /* 0x000fe4000bf65270 */
[----:B------:R-:W-:Y:S02]  /*1330*/  ULOP3.LUT UR22, UR22, 0xc00, URZ, 0xc0, !UPT ;  /* 0x00000c0016167892 */ /* 0x000fe4000f8ec0ff */
[----:B------:R-:W-:Y:S02]  /*1340*/  ULOP3.LUT UR44, UR44, 0x40, URZ, 0xc0, !UPT ;  /* 0x000000402c2c7892 */ /* 0x000fe4000f8ec0ff */
[----:B------:R-:W-:Y:S01]  /*1350*/  USHF.L.U32 UR21, UR11, UR21, URZ ;  /* 0x000000150b157299 */ /* 0x000fe200080006ff */
[----:B------:R-:W-:Y:S11]  /*1360*/  BRA.U !UP0, `(.L_x_18) ;  /* 0x0000000108d47547 */ /* 0x000ff6000b800000 */
[----:B------:R-:W2:Y:S01]  /*1370*/  LDCU.128 UR12, c[0x0][0xb10] ;  /* 0x00016200ff0c77ac */ /* 0x000ea20008000c00 */
[----:B------:R-:W3:Y:S01]  /*1380*/  LDCU UR6, c[0x0][0x370] ;  /* 0x00006e00ff0677ac */ /* 0x000ee20008000800 */
[----:B------:R-:W4:Y:S01]  /*1390*/  LDCU UR5, c[0x0][0x374] ;  /* 0x00006e80ff0577ac */ /* 0x000f220008000800 */
[----:B------:R-:W1:Y:S01]  /*13a0*/  LDCU UR28, c[0x0][0xb0c] ;  /* 0x00016180ff1c77ac */ /* 0x000e620008000800 */
[----:B------:R-:W1:Y:S01]  /*13b0*/  LDCU UR7, c[0x0][0xb20] ;  /* 0x00016400ff0777ac */ /* 0x000e620008000800 */
[----:B------:R-:W1:Y:S01]  /*13c0*/  LDCU.64 UR8, c[0x0][0xb28] ;  /* 0x00016500ff0877ac */ /* 0x000e620008000a00 */
[----:B--2---:R-:W-:Y:S02]  /*13d0*/  UISETP.NE.AND UP0, UPT, UR14, 0x1, UPT ;  /* 0x000000010e00788c */ /* 0x004fe4000bf05270 */
[----:B----4-:R-:W-:Y:S02]  /*13e0*/  UIMAD.WIDE.U32 UR10, UR5, UR15, URZ ;  /* 0x0000000f050a72a5 */ /* 0x010fe4000f8e00ff */
[----:B---3--:R-:W-:-:S02]  /*13f0*/  UIMAD.WIDE.U32 UR18, UR6, UR12, URZ ;  /* 0x0000000c061272a5 */ /* 0x008fc4000f8e00ff */
[----:B-1----:R-:W-:Y:S02]  /*1400*/  UISETP.NE.AND UP1, UPT, UR28, 0x1, UPT ;  /* 0x000000011c00788c */ /* 0x002fe4000bf25270 */
[----:B------:R-:W-:Y:S01]  /*1410*/  UISETP.NE.AND UP2, UPT, UR25, 0x1, UPT ;  /* 0x000000011900788c */ /* 0x000fe2000bf45270 */
[----:B------:R-:W-:Y:S02]  /*1420*/  UMOV UR10, UR11 ;  /* 0x0000000b000a7c82 */ /* 0x000fe40008000000 */
[----:B------:R-:W-:Y:S01]  /*1430*/  UMOV UR18, UR19 ;  /* 0x0000001300127c82 */ /* 0x000fe20008000000 */
[----:B------:R-:W-:Y:S02]  /*1440*/  @UP0 USHF.R.U32.HI UR5, URZ, UR7, UR10 ;  /* 0x00000007ff050299 */ /* 0x000fe4000801160a */
[----:B------:R-:W-:Y:S02]  /*1450*/  UIMAD.WIDE.U32 UR26, UR20, UR15, URZ ;  /* 0x0000000f141a72a5 */ /* 0x000fe4000f8e00ff */
[----:B------:R-:W-:-:S02]  /*1460*/  UIMAD.WIDE.U32 UR10, UR5, UR8, URZ ;  /* 0x00000008050a72a5 */ /* 0x000fc4000f8e00ff */
[----:B------:R-:W-:Y:S02]  /*1470*/  @UP1 USHF.R.U32.HI UR6, URZ, UR13, UR18 ;  /* 0x0000000dff061299 */ /* 0x000fe40008011612 */
[----:B------:R-:W-:Y:S02]  /*1480*/  UIMAD.WIDE.U32 UR16, UR24, UR12, URZ ;  /* 0x0000000c181072a5 */ /* 0x000fe4000f8e00ff */
[----:B------:R-:W-:Y:S01]  /*1490*/  UIMAD.WIDE.U32 UR18, UR6, UR8, URZ ;  /* 0x00000008061272a5 */ /* 0x000fe2000f8e00ff */
[----:B------:R-:W-:Y:S01]  /*14a0*/  UMOV UR4, UR27 ;  /* 0x0000001b00047c82 */ /* 0x000fe20008000000 */
[----:B------:R-:W-:Y:S01]  /*14b0*/  UMOV UR10, UR11 ;  /* 0x0000000b000a7c82 */ /* 0x000fe20008000000 */
[----:B------:R-:W-:Y:S02]  /*14c0*/  USHF.R.U32.HI UR4, URZ, UR7, UR4 ;  /* 0x00000007ff047299 */ /* 0x000fe40008011604 */
[----:B------:R-:W-:Y:S02]  /*14d0*/  @UP2 USHF.R.U32.HI UR5, URZ, UR9, UR10 ;  /* 0x00000009ff052299 */ /* 0x000fe4000801160a */
[----:B------:R-:W-:Y:S01]  /*14e0*/  UMOV UR7, UR19 ;  /* 0x0000001300077c82 */ /* 0x000fe20008000000 */
[----:B------:R-:W-:Y:S01]  /*14f0*/  UMOV UR16, UR17 ;  /* 0x0000001100107c82 */ /* 0x000fe20008000000 */
[----:B------:R-:W-:-:S02]  /*1500*/  @UP2 USHF.R.U32.HI UR6, URZ, UR9, UR7 ;  /* 0x00000009ff062299 */ /* 0x000fc40008011607 */
[----:B------:R-:W-:Y:S02]  /*1510*/  USHF.R.U32.HI UR13, URZ, UR13, UR16 ;  /* 0x0000000dff0d7299 */ /* 0x000fe40008011610 */
[----:B------:R-:W-:Y:S02]  /*1520*/  USEL UR4, UR20, UR4, !UP0 ;  /* 0x0000000414047287 */ /* 0x000fe4000c000000 */
[----:B------:R-:W-:Y:S02]  /*1530*/  UIMAD UR7, UR5, UR25, URZ ;  /* 0x00000019050772a4 */ /* 0x000fe4000f8e02ff */
[----:B------:R-:W-:Y:S02]  /*1540*/  USEL UR5, UR24, UR13, !UP1 ;  /* 0x0000000d18057287 */ /* 0x000fe4000c800000 */
[----:B------:R-:W-:Y:S02]  /*1550*/  UIMAD UR12, UR6, UR25, URZ ;  /* 0x00000019060c72a4 */ /* 0x000fe4000f8e02ff */
[----:B------:R-:W-:-:S02]  /*1560*/  UISETP.GE.AND UP0, UPT, UR4, UR7, UPT ;  /* 0x000000070400728c */ /* 0x000fc4000bf06270 */
[----:B------:R-:W-:Y:S02]  /*1570*/  UIMAD.WIDE.U32 UR10, UR4, UR8, URZ ;  /* 0x00000008040a72a5 */ /* 0x000fe4000f8e00ff */
[----:B------:R-:W-:Y:S02]  /*1580*/  UISETP.GE.OR UP0, UPT, UR5, UR12, UP0 ;  /* 0x0000000c0500728c */ /* 0x000fe40008706670 */
[----:B------:R-:W-:Y:S02]  /*1590*/  UIMAD.WIDE.U32 UR12, UR5, UR8, URZ ;  /* 0x00000008050c72a5 */ /* 0x000fe4000f8e00ff */
[----:B------:R-:W-:Y:S01]  /*15a0*/  UIADD3 UR10, UPT, UPT, -UR4, URZ, URZ ;  /* 0x000000ff040a7290 */ /* 0x000fe2000fffe1ff */
[----:B------:R-:W-:Y:S01]  /*15b0*/  UMOV UR8, UR11 ;  /* 0x0000000b00087c82 */ /* 0x000fe20008000000 */
[----:B------:R-:W-:Y:S02]  /*15c0*/  UIADD3 UR11, UPT, UPT, -UR5, URZ, URZ ;  /* 0x000000ff050b7290 */ /* 0x000fe4000fffe1ff */
[----:B------:R-:W-:-:S03]  /*15d0*/  USHF.R.U32.HI UR8, URZ, UR9, UR8 ;  /* 0x00000009ff087299 */ /* 0x000fc60008011608 */
[----:B------:R-:W-:Y:S01]  /*15e0*/  @!UP0 UMOV UR7, UR13 ;  /* 0x0000000d00078c82 */ /* 0x000fe20008000000 */
[----:B------:R-:W-:Y:S02]  /*15f0*/  UIMAD UR20, UR14, UR10, UR20 ;  /* 0x0000000a0e1472a4 */ /* 0x000fe4000f8e0214 */
[----:B------:R-:W-:Y:S02]  /*1600*/  USEL UR8, UR4, UR8, !UP2 ;  /* 0x0000000804087287 */ /* 0x000fe4000d000000 */
[----:B------:R-:W-:Y:S02]  /*1610*/  @!UP0 USHF.R.U32.HI UR7, URZ, UR9, UR7 ;  /* 0x00000009ff078299 */ /* 0x000fe40008011607 */
[----:B------:R-:W-:Y:S02]  /*1620*/  UIADD3 UR9, UPT, UPT, -UR8, URZ, URZ ;  /* 0x000000ff08097290 */ /* 0x000fe4000fffe1ff */
[----:B------:R-:W-:Y:S02]  /*1630*/  @!UP0 USEL UR7, UR5, UR7, !UP2 ;  /* 0x0000000705078287 */ /* 0x000fe4000d000000 */
[----:B------:R-:W-:-:S02]  /*1640*/  UIMAD UR9, UR25, UR9, UR4 ;  /* 0x00000009190972a4 */ /* 0x000fc4000f8e0204 */
[----:B------:R-:W-:Y:S02]  /*1650*/  @!UP0 UIADD3 UR8, UPT, UPT, UR8, -UR7, URZ ;  /* 0x8000000708088290 */ /* 0x000fe4000fffe0ff */
[----:B------:R-:W-:Y:S02]  /*1660*/  @!UP0 UIMAD UR6, UR9, UR6, UR7 ;  /* 0x00000006090682a4 */ /* 0x000fe4000f8e0207 */
[----:B------:R-:W-:Y:S02]  /*1670*/  @!UP0 UIMAD UR4, UR8, UR25, UR5 ;  /* 0x00000019080482a4 */ /* 0x000fe4000f8e0205 */
[----:B------:R-:W-:Y:S02]  /*1680*/  UIMAD UR24, UR28, UR11, UR24 ;  /* 0x0000000b1c1872a4 */ /* 0x000fe4000f8e0218 */
[----:B------:R-:W-:Y:S01]  /*1690*/  UIMAD UR20, UR4, UR14, UR20 ;  /* 0x0000000e041472a4 */ /* 0x000fe2000f8e0214 */
[----:B------:R-:W-:Y:S02]  /*16a0*/  @!UP0 UMOV UR5, UR6 ;  /* 0x0000000600058c82 */ /* 0x000fe40008000000 */
[----:B------:R-:W-:-:S12]  /*16b0*/  UIMAD UR24, UR5, UR28, UR24 ;  /* 0x0000001c051872a4 */ /* 0x000fd8000f8e0218 */
.L_x_18:
[----:B------:R-:W-:-:S09]  /*16c0*/  UISETP.NE.AND UP0, UPT, UR29, 0x1, UPT ;  /* 0x000000011d00788c */ /* 0x000fd2000bf05270 */
[----:B------:R-:W-:Y:S05]  /*16d0*/  BRA.U UP0, `(.L_x_19) ;  /* 0x0000000100447547 */ /* 0x000fea000b800000 */
[----:B------:R-:W2:Y:S01]  /*16e0*/  LDCU.128 UR8, c[0x0][0xb10] ;  /* 0x00016200ff0877ac */ /* 0x000ea20008000c00 */
[----:B------:R-:W3:Y:S01]  /*16f0*/  LDCU UR12, c[0x0][0xb0c] ;  /* 0x00016180ff0c77ac */ /* 0x000ee20008000800 */
[----:B------:R-:W4:Y:S01]  /*1700*/  LDCU UR13, c[0x0][0xb20] ;  /* 0x00016400ff0d77ac */ /* 0x000f220008000800 */
[----:B--2---:R-:W-:Y:S02]  /*1710*/  UIMAD.WIDE.U32 UR6, UR24, UR8, URZ ;  /* 0x00000008180672a5 */ /* 0x004fe4000f8e00ff */
[----:B------:R-:W-:Y:S02]  /*1720*/  UIMAD.WIDE.U32 UR4, UR20, UR11, URZ ;  /* 0x0000000b140472a5 */ /* 0x000fe4000f8e00ff */
[----:B---3--:R-:W-:Y:S02]  /*1730*/  UISETP.NE.AND UP1, UPT, UR12, 0x1, UPT ;  /* 0x000000010c00788c */ /* 0x008fe4000bf25270 */
[----:B------:R-:W-:Y:S01]  /*1740*/  UISETP.NE.AND UP0, UPT, UR10, 0x1, UPT ;  /* 0x000000010a00788c */ /* 0x000fe2000bf05270 */
[----:B------:R-:W-:-:S02]  /*1750*/  UMOV UR6, UR7 ;  /* 0x0000000700067c82 */ /* 0x000fc40008000000 */
[----:B------:R-:W-:Y:S01]  /*1760*/  UMOV UR4, UR5 ;  /* 0x0000000500047c82 */ /* 0x000fe20008000000 */
[----:B------:R-:W-:Y:S02]  /*1770*/  USHF.R.U32.HI UR6, URZ, UR9, UR6 ;  /* 0x00000009ff067299 */ /* 0x000fe40008011606 */
[----:B----4-:R-:W-:Y:S02]  /*1780*/  USHF.R.U32.HI UR4, URZ, UR13, UR4 ;  /* 0x0000000dff047299 */ /* 0x010fe40008011604 */
[----:B------:R-:W-:Y:S02]  /*1790*/  USEL UR5, UR24, UR6, !UP1 ;  /* 0x0000000618057287 */ /* 0x000fe4000c800000 */
[----:B------:R-:W-:-:S04]  /*17a0*/  USEL UR4, UR20, UR4, !UP0 ;  /* 0x0000000414047287 */ /* 0x000fc8000c000000 */
[----:B------:R-:W-:Y:S02]  /*17b0*/  UIADD3 UR6, UPT, UPT, UR5, -UR4, URZ ;  /* 0x8000000405067290 */ /* 0x000fe4000fffe0ff */
[----:B------:R-:W-:Y:S02]  /*17c0*/  UIADD3 UR4, UPT, UPT, -UR5, UR4, URZ ;  /* 0x0000000405047290 */ /* 0x000fe4000fffe1ff */
[----:B------:R-:W-:Y:S02]  /*17d0*/  UIMAD UR20, UR6, UR10, UR20 ;  /* 0x0000000a061472a4 */ /* 0x000fe4000f8e0214 */
[----:B------:R-:W-:-:S12]  /*17e0*/  UIMAD UR24, UR4, UR12, UR24 ;  /* 0x0000000c041872a4 */ /* 0x000fd8000f8e0218 */
.L_x_19:
[----:B------:R-:W-:Y:S05]  /*17f0*/  BRA.U !UP6, `(.L_x_20) ;  /* 0x000000010e0c7547 */ /* 0x000fea000b800000 */
[----:B------:R-:W-:Y:S01]  /*1800*/  UCGABAR_WAIT ;  /* 0x0000000000007dc7 */ /* 0x000fe20008000000 */
[----:B------:R-:W-:Y:S01]  /*1810*/  CCTL.IVALL ;  /* 0x00000000ff00798f */ /* 0x000fe20002000000 */
[----:B------:R-:W-:Y:S05]  /*1820*/  BRA `(.L_x_21) ;  /* 0x0000000000047947 */ /* 0x000fea0003800000 */
.L_x_20:
[----:B------:R-:W-:Y:S06]  /*1830*/  BAR.SYNC.DEFER_BLOCKING 0x0 ;  /* 0x0000000000007b1d */ /* 0x000fec0000010000 */
.L_x_21:
[----:B------:R-:W-:Y:S05]  /*1840*/  BRA.U UP3, `(.L_x_22) ;  /* 0x0000001503247547 */ /* 0x000fea000b800000 */
[----:B------:R-:W2:Y:S01]  /*1850*/  LDCU UR6, c[0x0][0x38c] ;  /* 0x00007180ff0677ac */ /* 0x000ea20008000800 */
[----:B------:R-:W-:Y:S01]  /*1860*/  PLOP3.LUT P1, PT, PT, PT, UP4, 0x80, 0x8 ;  /* 0x000000000008781c */ /* 0x000fe20003f2f048 */
[----:B------:R-:W-:Y:S01]  /*1870*/  IMAD.MOV.U32 R12, RZ, RZ, 0x1 ;  /* 0x00000001ff0c7424 */ /* 0x000fe200078e00ff */
[----:B------:R-:W-:Y:S02]  /*1880*/  ISETP.NE.AND P2, PT, R0, RZ, P3 ;  /* 0x000000ff0000720c */ /* 0x000fe40001f45270 */
[----:B------:R-:W-:Y:S02]  /*1890*/  CS2R R10, SRZ ;  /* 0x00000000000a7805 */ /* 0x000fe4000001ff00 */
[----:B------:R-:W-:Y:S01]  /*18a0*/  PLOP3.LUT P1, PT, P1, PT, PT, 0x8, 0x80 ;  /* 0x000000000080781c */ /* 0x000fe20000f2e170 */
[----:B------:R-:W-:Y:S01]  /*18b0*/  IMAD.MOV.U32 R9, RZ, RZ, RZ ;  /* 0x000000ffff097224 */ /* 0x000fe200078e00ff */
[----:B------:R-:W3:Y:S01]  /*18c0*/  LDCU UR38, c[0x0][0x370] ;  /* 0x00006e00ff2677ac */ /* 0x000ee20008000800 */
[----:B------:R-:W-:Y:S01]  /*18d0*/  IMAD.MOV.U32 R8, RZ, RZ, 0x1 ;  /* 0x00000001ff087424 */ /* 0x000fe200078e00ff */
[----:B------:R-:W4:Y:S01]  /*18e0*/  LDCU.64 UR26, c[0x0][0x348] ;  /* 0x00006900ff1a77ac */ /* 0x000f220008000a00 */
[----:B------:R-:W-:Y:S01]  /*18f0*/  ULEA.HI UR42, UR22, UR44, URZ, 0x1a ;  /* 0x0000002c162a7291 */ /* 0x000fe2000f8fd0ff */
[----:B------:R-:W1:Y:S01]  /*1900*/  LDCU UR37, c[0x0][0x374] ;  /* 0x00006e80ff2577ac */ /* 0x000e620008000800 */
[----:B--2---:R-:W-:-:S02]  /*1910*/  UIADD3 UR5, UPT, UPT, UR6, 0x3f, URZ ;  /* 0x0000003f06057890 */ /* 0x004fc4000fffe0ff */
[----:B------:R-:W-:Y:S02]  /*1920*/  UIADD3 UR48, UPT, UPT, UR6, 0x7e, URZ ;  /* 0x0000007e06307890 */ /* 0x000fe4000fffe0ff */
[----:B------:R-:W-:Y:S01]  /*1930*/  USHF.R.S32.HI UR4, URZ, 0x1f, UR5 ;  /* 0x0000001fff047899 */ /* 0x000fe20008011405 */
[----:B------:R-:W-:-:S03]  /*1940*/  UMOV UR7, URZ ;  /* 0x000000ff00077c82 */ /* 0x000fc60008000000 */
[----:B------:R-:W-:Y:S02]  /*1950*/  ULEA.HI UR4, UR4, UR5, URZ, 0x6 ;  /* 0x0000000504047291 */ /* 0x000fe4000f8f30ff */
[----:B------:R-:W-:Y:S02]  /*1960*/  UIADD3 UR5, UPT, UPT, UR6, -0x1, URZ ;  /* 0xffffffff06057890 */ /* 0x000fe4000fffe0ff */
[----:B------:R-:W-:Y:S02]  /*1970*/  USHF.R.S32.HI UR40, URZ, 0x6, UR4 ;  /* 0x00000006ff287899 */ /* 0x000fe40008011404 */
[----:B------:R-:W-:Y:S02]  /*1980*/  UISETP.GE.U32.AND UP1, UPT, UR5, -0x7f, UPT ;  /* 0xffffff810500788c */ /* 0x000fe4000bf26070 */
[----:B------:R-:W-:-:S04]  /*1990*/  UISETP.LT.U32.AND UP0, UPT, UR40, 0x6, UPT ;  /* 0x000000062800788c */ /* 0x000fc8000bf01070 */
[----:B------:R-:W-:Y:S02]  /*19a0*/  USEL UR39, UR40, 0x6, UP0 ;  /* 0x0000000628277887 */ /* 0x000fe40008000000 */
[----:B------:R-:W-:Y:S02]  /*19b0*/  UISETP.NE.AND UP0, UPT, UR23, URZ, UPT ;  /* 0x000000ff1700728c */ /* 0x000fe4000bf05270 */
[----:B------:R-:W-:Y:S02]  /*19c0*/  UIADD3 UR4, UPT, UPT, UR39, -0x1, URZ ;  /* 0xffffffff27047890 */ /* 0x000fe4000fffe0ff */
[----:B------:R-:W-:Y:S02]  /*19d0*/  @UP1 UIADD3 UR4, UPT, UPT, UR39, URZ, URZ ;  /* 0x000000ff27041290 */ /* 0x000fe4000fffe0ff */
[----:B------:R-:W-:Y:S02]  /*19e0*/  USEL UR23, UR46, 0x2, UP0 ;  /* 0x000000022e177887 */ /* 0x000fe40008000000 */
[----:B------:R-:W-:-:S02]  /*19f0*/  UIADD3 UR43, UPT, UPT, UR40, -UR39, URZ ;  /* 0x80000027282b7290 */ /* 0x000fc4000fffe0ff */
[----:B------:R-:W-:Y:S02]  /*1a00*/  UIADD3 UR25, UPT, UPT, UR4, 0x1, URZ ;  /* 0x0000000104197890 */ /* 0x000fe4000fffe0ff */
[----:B-1-34-:R-:W-:-:S12]  /*1a10*/  UIADD3 UR41, UPT, UPT, -UR4, URZ, URZ ;  /* 0x000000ff04297290 */ /* 0x01afd8000fffe1ff */
.L_x_42:
[----:B------:R-:W-:Y:S01]  /*1a20*/  UISETP.NE.AND UP0, UPT, UR47, URZ, UPT ;  /* 0x000000ff2f00728c */ /* 0x000fe2000bf05270 */
[----:B------:R-:W1:Y:S08]  /*1a30*/  S2UR UR47, SR_CgaCtaId ;  /* 0x00000000002f79c3 */ /* 0x000e700000008800 */
[----:B------:R-:W-:Y:S05]  /*1a40*/  BRA.U UP0, `(.L_x_23) ;  /* 0x0000000100347547 */ /* 0x000fea000b800000 */
[----:B------:R-:W2:Y:S01]  /*1a50*/  S2R R0, SR_CgaCtaId ;  /* 0x0000000000007919 */ /* 0x000ea20000008800 */
[----:B------:R-:W-:-:S04]  /*1a60*/  MOV R2, 0x400 ;  /* 0x0000040000027802 */ /* 0x000fc80000000f00 */
[----:B--2---:R-:W-:Y:S02]  /*1a70*/  LEA R0, R0, R2, 0x18 ;  /* 0x0000000200007211 */ /* 0x004fe400078ec0ff */
[----:B------:R-:W-:-:S03]  /*1a80*/  SHF.L.U32 R2, R8, 0x1f, RZ ;  /* 0x0000001f08027819 */ /* 0x000fc600000006ff */
[----:B------:R-:W-:-:S04]  /*1a90*/  IMAD R0, R9, 0x8, R0 ;  /* 0x0000000809007824 */ /* 0x000fc800078e0200 */
[----:B------:R-:W2:Y:S02]  /*1aa0*/  SYNCS.PHASECHK.TRANS64.TRYWAIT P0, [R0+URZ+0x120], R2 ;  /* 0x00012002000075a7 */ /* 0x000ea400080011ff */
[----:B--2---:R-:W-:Y:S05]  /*1ab0*/  @!P0 BRA `(.L_x_24) ;  /* 0x0000007400188947 */ /* 0x004fea0003800000 */
.L_x_151:
[----:B------:R-:W-:Y:S01]  /*1ac0*/  VIADD R9, R9, 0x1 ;  /* 0x0000000109097836 */ /* 0x000fe20000000000 */
[----:B------:R2:W-:Y:S04]  /*1ad0*/  SYNCS.ARRIVE.TRANS64.A1T0 RZ, [R0+URZ+0x110], RZ ;  /* 0x000110ff00ff79a7 */ /* 0x0005e800081000ff */
[----:B------:R-:W-:-:S04]  /*1ae0*/  ISETP.NE.AND P0, PT, R9, 0x2, PT ;  /* 0x000000020900780c */ /* 0x000fc80003f05270 */
[----:B------:R-:W-:Y:S02]  /*1af0*/  SEL R9, R9, RZ, P0 ;  /* 0x000000ff09097207 */ /* 0x000fe40000000000 */
[----:B--2---:R-:W-:-:S04]  /*1b00*/  SEL R0, RZ, 0x1, P0 ;  /* 0x00000001ff007807 */ /* 0x004fc80000000000 */
[----:B------:R-:W-:-:S07]  /*1b10*/  LOP3.LUT R8, R8, R0, RZ, 0x3c, !PT ;  /* 0x0000000008087212 */ /* 0x000fce00078e3cff */
.L_x_23:
[----:B------:R-:W-:Y:S01]  /*1b20*/  UMOV UR6, 0x400 ;  /* 0x0000040000067882 */ /* 0x000fe20000000000 */
[----:B------:R-:W-:Y:S01]  /*1b30*/  SHF.L.U32 R0, R12, 0x1f, RZ ;  /* 0x0000001f0c007819 */ /* 0x000fe200000006ff */
[----:B-1----:R-:W-:Y:S02]  /*1b40*/  ULEA UR6, UR47, UR6, 0x18 ;  /* 0x000000062f067291 */ /* 0x002fe4000f8ec0ff */
[----:B------:R-:W-:Y:S02]  /*1b50*/  UISETP.GE.U32.AND UP0, UPT, UR48, 0x7f, UPT ;  /* 0x0000007f3000788c */ /* 0x000fe4000bf06070 */
[----:B------:R-:W-:Y:S02]  /*1b60*/  ULEA UR4, UR7, UR6, 0x3 ;  /* 0x0000000607047291 */ /* 0x000fe4000f8e18ff */
[----:B------:R-:W-:Y:S01]  /*1b70*/  ULEA UR11, UR20, UR44, 0x7 ;  /* 0x0000002c140b7291 */ /* 0x000fe2000f8e38ff */
[----:B------:R-:W-:-:S06]  /*1b80*/  UMOV UR13, URZ ;  /* 0x000000ff000d7c82 */ /* 0x000fcc0008000000 */
[----:B------:R1:W2:Y:S01]  /*1b90*/  SYNCS.PHASECHK.TRANS64.TRYWAIT P0, [UR4+0x30], R0 ;  /* 0x00003000ff0075a7 */ /* 0x0002a20008001104 */
[----:B------:R-:W-:-:S04]  /*1ba0*/  ULEA.HI UR4, UR24, UR24, URZ, 0x1 ;  /* 0x0000001818047291 */ /* 0x000fc8000f8f08ff */
[----:B------:R-:W-:-:S04]  /*1bb0*/  USHF.L.U32 UR4, UR4, 0x6, URZ ;  /* 0x0000000604047899 */ /* 0x000fc800080006ff */
[----:B------:R-:W-:-:S04]  /*1bc0*/  ULOP3.LUT UR35, UR4, 0xffffff80, URZ, 0xc0, !UPT ;  /* 0xffffff8004237892 */ /* 0x000fc8000f8ec0ff */
[----:B------:R-:W-:Y:S01]  /*1bd0*/  UIADD3 UR35, UPT, UPT, UR42, UR35, URZ ;  /* 0x000000232a237290 */ /* 0x000fe2000fffe0ff */
[----:B------:R-:W-:Y:S11]  /*1be0*/  BRA.U !UP0, `(.L_x_25) ;  /* 0x0000000108c47547 */ /* 0x000ff6000b800000 */
[----:B------:R-:W-:Y:S01]  /*1bf0*/  UMOV UR16, UR41 ;  /* 0x0000002900107c82 */ /* 0x000fe20008000000 */
[----:B------:R-:W-:Y:S01]  /*1c00*/  UMOV UR4, UR7 ;  /* 0x0000000700047c82 */ /* 0x000fe20008000000 */
[----:B------:R-:W-:-:S05]  /*1c10*/  UMOV UR34, URZ ;  /* 0x000000ff00227c82 */ /* 0x000fca0008000000 */
.L_x_31:
[----:B------:R-:W-:Y:S01]  /*1c20*/  ULEA UR33, UR4, UR6, 0x3 ;  /* 0x0000000604217291 */ /* 0x000fe2000f8e18ff */
[----:B------:R-:W-:Y:S01]  /*1c30*/  @P3 MOV R2, 0x8000 ;  /* 0x0000800000023802 */ /* 0x000fe20000000f00 */
[----:B--234-:R-:W-:Y:S10]  /*1c40*/  @P0 BRA `(.L_x_26) ;  /* 0x00000000000c0947 */ /* 0x01cff40003800000 */
[----:B------:R-:W-:-:S04]  /*1c50*/  SHF.L.U32 R3, R12, 0x1f, RZ ;  /* 0x0000001f0c037819 */ /* 0x000fc800000006ff */
[----:B------:R-:W2:Y:S02]  /*1c60*/  SYNCS.PHASECHK.TRANS64.TRYWAIT P0, [UR33+0x30], R3 ;  /* 0x00003003ff0075a7 */ /* 0x000ea40008001121 */
[----:B--2---:R-:W-:Y:S05]  /*1c70*/  @!P0 BRA `(.L_x_27) ;  /* 0x0000007000bc8947 */ /* 0x004fea0003800000 */
.L_x_26:
[----:B------:R2:W-:Y:S01]  /*1c80*/  @P3 SYNCS.ARRIVE.TRANS64 RZ, [UR33], R2 ;  /* 0x00000002ffff39a7 */ /* 0x0005e20008000021 */
[----:B------:R-:W-:Y:S02]  /*1c90*/  ULOP3.LUT UR5, UR23, 0x2, URZ, 0xfc, !UPT ;  /* 0x0000000217057892 */ /* 0x000fe4000f8efcff */
[----:B------:R-:W-:Y:S02]  /*1ca0*/  UIADD3 UR16, UPT, UPT, UR16, 0x1, URZ ;  /* 0x0000000110107890 */ /* 0x000fe4000fffe0ff */
[----:B------:R-:W-:Y:S02]  /*1cb0*/  UISETP.NE.AND UP0, UPT, UR5, 0x2, UPT ;  /* 0x000000020500788c */ /* 0x000fe4000bf05270 */
[----:B------:R-:W-:-:S07]  /*1cc0*/  UISETP.NE.AND UP2, UPT, UR16, 0x1, UPT ;  /* 0x000000011000788c */ /* 0x000fce000bf45270 */
[----:B------:R-:W-:Y:S05]  /*1cd0*/  BRA.U UP0, `(.L_x_28) ;  /* 0x0000000100047547 */ /* 0x000fea000b800000 */
[----:B------:R-:W-:Y:S05]  /*1ce0*/  BPT.TRAP 0x1 ;  /* 0x000000040000795c */ /* 0x000fea0000300000 */
.L_x_28:
[----:B------:R-:W-:Y:S04]  /*1cf0*/  BSSY.RECONVERGENT B0, `(.L_x_29) ;  /* 0x0000003000007945 */ /* 0x000fe80003800200 */
[----:B------:R-:W-:Y:S05]  /*1d00*/  @!P2 BRA `(.L_x_30) ;  /* 0x000000000004a947 */ /* 0x000fea0003800000 */
[----:B------:R-:W-:Y:S05]  /*1d10*/  BPT.TRAP 0x1 ;  /* 0x000000040000795c */ /* 0x000fea0000300000 */
.L_x_30:
[----:B------:R-:W-:Y:S05]  /*1d20*/  BSYNC.RECONVERGENT B0 ;  /* 0x0000000000007941 */ /* 0x000fea0003800200 */
.L_x_29:
[----:B------:R-:W-:Y:S02]  /*1d30*/  UIADD3 UR5, UPT, UPT, UR4, 0x1, URZ ;  /* 0x0000000104057890 */ /* 0x000fe4000fffe0ff */
[----:B------:R-:W-:Y:S02]  /*1d40*/  UIADD3 UR14, UP1, UPT, UR26, 0x80, URZ ;  /* 0x000000801a0e7890 */ /* 0x000fe4000ff3e0ff */
[----:B------:R-:W-:Y:S02]  /*1d50*/  UISETP.NE.AND UP0, UPT, UR5, 0x6, UPT ;  /* 0x000000060500788c */ /* 0x000fe4000bf05270 */
[----:B------:R-:W-:Y:S02]  /*1d60*/  ULOP3.LUT UR33, UR33, 0xfefffff8, URZ, 0xc0, !UPT ;  /* 0xfefffff821217892 */ /* 0x000fe4000f8ec0ff */
[----:B------:R-:W-:Y:S02]  /*1d70*/  USEL UR8, URZ, 0x1, UP0 ;  /* 0x00000001ff087887 */ /* 0x000fe40008000000 */
[----:B------:R-:W-:-:S02]  /*1d80*/  USEL UR7, UR5, URZ, UP0 ;  /* 0x000000ff05077287 */ /* 0x000fc40008000000 */
[----:B------:R-:W-:Y:S02]  /*1d90*/  UIADD3.X UR15, UPT, UPT, URZ, UR27, URZ, UP1, !UPT ;  /* 0x0000001bff0f7290 */ /* 0x000fe40008ffe4ff */
[----:B------:R-:W-:Y:S01]  /*1da0*/  ULEA UR5, UR7, UR6, 0x3 ;  /* 0x0000000607057291 */ /* 0x000fe2000f8e18ff */
[----:B------:R-:W-:Y:S01]  /*1db0*/  LOP3.LUT R12, R12, UR8, RZ, 0x3c, !PT ;  /* 0x000000080c0c7c12 */ /* 0x000fe2000f8e3cff */
[----:B------:R-:W-:Y:S02]  /*1dc0*/  USHF.L.U32 UR8, UR4, 0xd, URZ ;  /* 0x0000000d04087899 */ /* 0x000fe400080006ff */
[----:B------:R-:W-:Y:S01]  /*1dd0*/  UIADD3 UR4, UP0, UPT, UR26, 0x180, URZ ;  /* 0x000001801a047890 */ /* 0x000fe2000ff1e0ff */
[----:B-1----:R-:W-:Y:S01]  /*1de0*/  SHF.L.U32 R0, R12, 0x1f, RZ ;  /* 0x0000001f0c007819 */ /* 0x002fe200000006ff */
[----:B------:R-:W-:Y:S02]  /*1df0*/  ULEA UR32, UR22, UR8, 0x1 ;  /* 0x0000000816207291 */ /* 0x000fe4000f8e08ff */
[----:B------:R-:W-:Y:S01]  /*1e00*/  UPRMT UR13, URZ, 0x5410, UR21 ;  /* 0x00005410ff0d7896 */ /* 0x000fe20008000015 */
[----:B------:R3:W4:Y:S01]  /*1e10*/  SYNCS.PHASECHK.TRANS64.TRYWAIT P0, [UR5+0x30], R0 ;  /* 0x00003000ff0075a7 */ /* 0x0007220008001105 */
[----:B------:R-:W-:-:S02]  /*1e20*/  UIADD3 UR32, UPT, UPT, UR6, 0x4300, UR32 ;  /* 0x0000430006207890 */ /* 0x000fc4000fffe020 */
[----:B------:R-:W-:Y:S02]  /*1e30*/  UIADD3 UR8, UPT, UPT, UR6, 0x10300, UR8 ;  /* 0x0001030006087890 */ /* 0x000fe4000fffe008 */
[----:B------:R-:W-:Y:S01]  /*1e40*/  UIADD3.X UR5, UPT, UPT, URZ, UR27, URZ, UP0, !UPT ;  /* 0x0000001bff057290 */ /* 0x000fe200087fe4ff */
[----:B------:R-:W-:Y:S01]  /*1e50*/  UMOV UR18, 0x0 ;  /* 0x0000000000127882 */ /* 0x000fe20000000000 */
[----:B------:R-:W-:Y:S01]  /*1e60*/  UMOV UR19, 0x10000000 ;  /* 0x1000000000137882 */ /* 0x000fe20000000000 */
[----:B------:R-:W-:Y:S01]  /*1e70*/  UMOV UR10, UR34 ;  /* 0x00000022000a7c82 */ /* 0x000fe20008000000 */
[----:B------:R-:W-:Y:S01]  /*1e80*/  UMOV UR12, UR36 ;  /* 0x00000024000c7c82 */ /* 0x000fe20008000000 */
[----:B------:R-:W-:Y:S01]  /*1e90*/  UMOV UR9, UR33 ;  /* 0x0000002100097c82 */ /* 0x000fe20008000000 */
[----:B------:R1:W-:Y:S03]  /*1ea0*/  UTMALDG.3D.MULTICAST.2CTA [UR32], [UR14], UR13, desc[UR18] ;  /* 0x000012200e0073b4 */ /* 0x0003e6000821180d */
[----:B------:R2:W-:Y:S01]  /*1eb0*/  UTMALDG.3D.2CTA [UR8], [UR4], desc[UR18] ;  /* 0x00001208040075b4 */ /* 0x0005e20008211000 */
[----:B-1----:R-:W-:Y:S01]  /*1ec0*/  UIADD3 UR34, UPT, UPT, UR34, 0x40, URZ ;  /* 0x0000004022227890 */ /* 0x002fe2000fffe0ff */
[----:B------:R-:W-:Y:S01]  /*1ed0*/  UMOV UR13, UR25 ;  /* 0x00000019000d7c82 */ /* 0x000fe20008000000 */
[----:B--2---:R-:W-:Y:S01]  /*1ee0*/  UMOV UR4, UR7 ;  /* 0x0000000700047c82 */ /* 0x004fe20008000000 */
[----:B------:R-:W-:Y:S09]  /*1ef0*/  BRA.U UP2, `(.L_x_31) ;  /* 0xfffffffd02487547 */ /* 0x000ff2000b83ffff */
.L_x_25:
[----:B------:R-:W-:Y:S01]  /*1f00*/  ULEA UR4, UR7, UR6, 0x3 ;  /* 0x0000000607047291 */ /* 0x000fe2000f8e18ff */
[----:B-1-3--:R-:W-:Y:S01]  /*1f10*/  SHF.L.U32 R0, R12, 0x1f, RZ ;  /* 0x0000001f0c007819 */ /* 0x00afe200000006ff */
[----:B------:R-:W-:Y:S01]  /*1f20*/  @!P1 SYNCS.ARRIVE.TRANS64.A1T0 RZ, [UR6+0xa8], RZ ;  /* 0x0000a8ffffff99a7 */ /* 0x000fe20008100006 */
[----:B------:R-:W-:-:S06]  /*1f30*/  UISETP.GT.AND UP0, UPT, UR40, UR39, UPT ;  /* 0x000000272800728c */ /* 0x000fcc000bf04270 */
[----:B--2-4-:R1:W2:Y:S03]  /*1f40*/  SYNCS.PHASECHK.TRANS64.TRYWAIT P0, [UR4+0x30], R0 ;  /* 0x00003000ff0075a7 */ /* 0x0142a60008001104 */
[----:B------:R-:W-:Y:S05]  /*1f50*/  BRA.U !UP0, `(.L_x_32) ;  /* 0x0000000108c47547 */ /* 0x000fea000b800000 */
[----:B------:R-:W-:Y:S01]  /*1f60*/  UIADD3 UR24, UPT, UPT, UR43, UR13, URZ ;  /* 0x0000000d2b187290 */ /* 0x000fe2000fffe0ff */
[----:B------:R-:W-:-:S11]  /*1f70*/  UMOV UR4, UR7 ;  /* 0x0000000700047c82 */ /* 0x000fd60008000000 */
.L_x_38:
[----:B------:R-:W-:Y:S01]  /*1f80*/  ULEA UR17, UR4, UR6, 0x3 ;  /* 0x0000000604117291 */ /* 0x000fe2000f8e18ff */
[----:B--2---:R-:W-:Y:S01]  /*1f90*/  @P3 MOV R2, 0x8000 ;  /* 0x0000800000023802 */ /* 0x004fe20000000f00 */
[----:B--2-4-:R-:W-:Y:S10]  /*1fa0*/  @P0 BRA `(.L_x_33) ;  /* 0x00000000000c0947 */ /* 0x014ff40003800000 */
[----:B------:R-:W-:-:S04]  /*1fb0*/  SHF.L.U32 R3, R12, 0x1f, RZ ;  /* 0x0000001f0c037819 */ /* 0x000fc800000006ff */
[----:B------:R-:W2:Y:S02]  /*1fc0*/  SYNCS.PHASECHK.TRANS64.TRYWAIT P0, [UR17+0x30], R3 ;  /* 0x00003003ff0075a7 */ /* 0x000ea40008001111 */
[----:B--2---:R-:W-:Y:S05]  /*1fd0*/  @!P0 BRA `(.L_x_34) ;  /* 0x0000006c00fc8947 */ /* 0x004fea0003800000 */
.L_x_33:
[----:B------:R2:W-:Y:S01]  /*1fe0*/  @P3 SYNCS.ARRIVE.TRANS64 RZ, [UR17], R2 ;  /* 0x00000002ffff39a7 */ /* 0x0005e20008000011 */
[----:B------:R-:W-:-:S04]  /*1ff0*/  ULOP3.LUT UR5, UR23, 0x2, URZ, 0xfc, !UPT ;  /* 0x0000000217057892 */ /* 0x000fc8000f8efcff */
[----:B------:R-:W-:-:S09]  /*2000*/  UISETP.NE.AND UP0, UPT, UR5, 0x2, UPT ;  /* 0x000000020500788c */ /* 0x000fd2000bf05270 */
[----:B------:R-:W-:Y:S05]  /*2010*/  BRA.U UP0, `(.L_x_35) ;  /* 0x0000000100047547 */ /* 0x000fea000b800000 */
[----:B------:R-:W-:Y:S05]  /*2020*/  BPT.TRAP 0x1 ;  /* 0x000000040000795c */ /* 0x000fea0000300000 */
.L_x_35:
[----:B------:R-:W-:Y:S04]  /*2030*/  BSSY.RECONVERGENT B0, `(.L_x_36) ;  /* 0x0000003000007945 */ /* 0x000fe80003800200 */
[----:B------:R-:W-:Y:S05]  /*2040*/  @!P2 BRA `(.L_x_37) ;  /* 0x000000000004a947 */ /* 0x000fea0003800000 */
[----:B------:R-:W-:Y:S05]  /*2050*/  BPT.TRAP 0x1 ;  /* 0x000000040000795c */ /* 0x000fea0000300000 */
.L_x_37:
[----:B------:R-:W-:Y:S05]  /*2060*/  BSYNC.RECONVERGENT B0 ;  /* 0x0000000000007941 */ /* 0x000fea0003800200 */
.L_x_36:
[----:B------:R-:W-:Y:S02]  /*2070*/  UIADD3 UR5, UPT, UPT, UR4, 0x1, URZ ;  /* 0x0000000104057890 */ /* 0x000fe4000fffe0ff */
[----:B------:R-:W-:Y:S02]  /*2080*/  USHF.L.U32 UR18, UR13, 0x6, URZ ;  /* 0x000000060d127899 */ /* 0x000fe400080006ff */
[----:B------:R-:W-:Y:S02]  /*2090*/  UISETP.NE.AND UP0, UPT, UR5, 0x6, UPT ;  /* 0x000000060500788c */ /* 0x000fe4000bf05270 */
[----:B------:R-:W-:Y:S02]  /*20a0*/  ULOP3.LUT UR17, UR17, 0xfefffff8, URZ, 0xc0, !UPT ;  /* 0xfefffff811117892 */ /* 0x000fe4000f8ec0ff */
[----:B------:R-:W-:Y:S02]  /*20b0*/  USEL UR8, URZ, 0x1, UP0 ;  /* 0x00000001ff087887 */ /* 0x000fe40008000000 */
[----:B------:R-:W-:-:S02]  /*20c0*/  USEL UR7, UR5, URZ, UP0 ;  /* 0x000000ff05077287 */ /* 0x000fc40008000000 */
[----:B------:R-:W-:Y:S02]  /*20d0*/  UIADD3 UR14, UP0, UPT, UR26, 0x180, URZ ;  /* 0x000001801a0e7890 */ /* 0x000fe4000ff1e0ff */
        /* <DEDUP_REMOVED lines=9> */
[----:B------:R-:W-:Y:S02]  /*2170*/  UIADD3.X UR5, UPT, UPT, URZ, UR27, URZ, UP1, !UPT ;  /* 0x0000001bff057290 */ /* 0x000fe40008ffe4ff */
[----:B------:R-:W-:Y:S02]  /*2180*/  UIADD3 UR8, UPT, UPT, UR6, 0x10300, UR8 ;  /* 0x0001030006087890 */ /* 0x000fe4000fffe008 */
[----:B------:R-:W-:Y:S01]  /*2190*/  UIADD3.X UR15, UPT, UPT, URZ, UR27, URZ, UP0, !UPT ;  /* 0x0000001bff0f7290 */ /* 0x000fe200087fe4ff */
[----:B------:R-:W-:Y:S01]  /*21a0*/  UMOV UR28, 0x0 ;  /* 0x00000000001c7882 */ /* 0x000fe20000000000 */
[----:B------:R-:W-:Y:S01]  /*21b0*/  UMOV UR29, 0x10000000 ;  /* 0x10000000001d7882 */ /* 0x000fe20000000000 */
[----:B------:R-:W-:Y:S01]  /*21c0*/  UMOV UR19, UR35 ;  /* 0x0000002300137c82 */ /* 0x000fe20008000000 */
[----:B------:R-:W-:Y:S01]  /*21d0*/  UMOV UR20, UR36 ;  /* 0x0000002400147c82 */ /* 0x000fe20008000000 */
[----:B------:R-:W-:Y:S01]  /*21e0*/  UMOV UR12, UR36 ;  /* 0x00000024000c7c82 */ /* 0x000fe20008000000 */
[----:B------:R1:W-:Y:S01]  /*21f0*/  UTMALDG.3D.MULTICAST.2CTA [UR16], [UR4], UR10, desc[UR28] ;  /* 0x00001c10040073b4 */ /* 0x0003e2000821180a */
[----:B------:R-:W-:Y:S01]  /*2200*/  UMOV UR9, UR17 ;  /* 0x0000001100097c82 */ /* 0x000fe20008000000 */
[----:B------:R-:W-:-:S04]  /*2210*/  UIADD3 UR13, UPT, UPT, UR13, 0x1, URZ ;  /* 0x000000010d0d7890 */ /* 0x000fc8000fffe0ff */
[----:B------:R-:W-:Y:S01]  /*2220*/  UISETP.NE.AND UP0, UPT, UR13, UR24, UPT ;  /* 0x000000180d00728c */ /* 0x000fe2000bf05270 */
[----:B-1----:R-:W-:Y:S01]  /*2230*/  UMOV UR10, UR18 ;  /* 0x00000012000a7c82 */ /* 0x002fe20008000000 */
[----:B------:R-:W-:Y:S01]  /*2240*/  UMOV UR4, UR7 ;  /* 0x0000000700047c82 */ /* 0x000fe20008000000 */
[----:B------:R3:W-:Y:S06]  /*2250*/  UTMALDG.3D.2CTA [UR8], [UR14], desc[UR28] ;  /* 0x00001c080e0075b4 */ /* 0x0007ec0008211000 */
[----:B---3--:R-:W-:Y:S05]  /*2260*/  BRA.U UP0, `(.L_x_38) ;  /* 0xfffffffd00447547 */ /* 0x008fea000b83ffff */
.L_x_32:
[C---:B------:R-:W-:Y:S01]  /*2270*/  LEA R3, R11.reuse, UR6, 0x3 ;  /* 0x000000060b037c11 */ /* 0x040fe2000f8e18ff */
[----:B------:R-:W-:Y:S01]  /*2280*/  NOP ;  /* 0x0000000000007918 */ /* 0x000fe20000000000 */
[----:B-1----:R-:W-:Y:S02]  /*2290*/  SHF.L.U32 R0, R10, 0x1f, RZ ;  /* 0x0000001f0a007819 */ /* 0x002fe400000006ff */
[----:B------:R-:W-:Y:S02]  /*22a0*/  LEA R4, R11, UR6, 0x4 ;  /* 0x000000060b047c11 */ /* 0x000fe4000f8e20ff */
[----:B--2-4-:R-:W1:Y:S02]  /*22b0*/  SYNCS.PHASECHK.TRANS64.TRYWAIT P0, [R3+URZ+0xb0], R0 ;  /* 0x0000b000030075a7 */ /* 0x014e6400080011ff */
[----:B-1----:R-:W-:Y:S05]  /*22c0*/  @!P0 BRA `(.L_x_39) ;  /* 0x0000006c00588947 */ /* 0x002fea0003800000 */
.L_x_154:
[----:B------:R-:W2:Y:S01]  /*22d0*/  LDS.128 R4, [R4+0x140] ;  /* 0x0001400004047984 */ /* 0x000ea20000000c00 */
[----:B------:R-:W-:Y:S01]  /*22e0*/  UISETP.GE.AND UP0, UPT, UR45, 0x1, UPT ;  /* 0x000000012d00788c */ /* 0x000fe2000bf06270 */
[----:B------:R-:W-:Y:S01]  /*22f0*/  @!PT LDS RZ, [RZ] ;  /* 0x00000000fffff984 */ /* 0x000fe20000000800 */
[----:B------:R-:W-:Y:S01]  /*2300*/  @!PT LDS RZ, [RZ] ;  /* 0x00000000fffff984 */ /* 0x000fe20000000800 */
[----:B------:R-:W-:Y:S01]  /*2310*/  @!PT LDS RZ, [RZ] ;  /* 0x00000000fffff984 */ /* 0x000fe20000000800 */
[----:B------:R-:W-:Y:S01]  /*2320*/  @!PT LDS RZ, [RZ] ;  /* 0x00000000fffff984 */ /* 0x000fe20000000800 */
[----:B------:R3:W-:Y:S06]  /*2330*/  MEMBAR.ALL.CTA ;  /* 0x0000000000007992 */ /* 0x0007ec0000008000 */
[----:B---3--:R-:W3:Y:S01]  /*2340*/  FENCE.VIEW.ASYNC.S ;  /* 0x00000000000073c6 */ /* 0x008ee20000000000 */
[----:B--2---:R-:W-:-:S13]  /*2350*/  LOP3.LUT P0, RZ, R6, 0x1, RZ, 0xc0, !PT ;  /* 0x0000000106ff7812 */ /* 0x004fda000780c0ff */
[----:B---3--:R-:W-:Y:S01]  /*2360*/  VOTEU.ANY UP1, P0 ;  /* 0x0000000000ff7886 */ /* 0x008fe20000020100 */
[----:B------:R-:W-:-:S13]  /*2370*/  PLOP3.LUT P0, PT, PT, PT, UP1, 0x80, 0x8 ;  /* 0x000000000008781c */ /* 0x000fda0003f0f018 */
[----:B-1----:R-:W-:Y:S02]  /*2380*/  @P0 LOP3.LUT R0, R5, 0xffff, RZ, 0xc0, !PT ;  /* 0x0000ffff05000812 */ /* 0x002fe400078ec0ff */
[----:B------:R-:W-:Y:S02]  /*2390*/  @P0 MOV R2, R4 ;  /* 0x0000000400020202 */ /* 0x000fe40000000f00 */
[----:B------:R-:W-:Y:S01]  /*23a0*/  @P0 R2UR UR5, R0 ;  /* 0x00000000000502ca */ /* 0x000fe200000e0000 */
[----:B------:R-:W-:Y:S01]  /*23b0*/  VIADD R0, R3, 0xc0 ;  /* 0x000000c003007836 */ /* 0x000fe20000000000 */
[----:B------:R-:W-:Y:S02]  /*23c0*/  @P0 SHF.R.U32.HI R4, RZ, 0x10, R5 ;  /* 0x00000010ff040819 */ /* 0x000fe40000011605 */
[----:B------:R-:W-:Y:S02]  /*23d0*/  @P0 R2UR UR8, R2 ;  /* 0x00000000020802ca */ /* 0x000fe400000e0000 */
[----:B------:R-:W-:-:S02]  /*23e0*/  PRMT R0, RZ, 0x654, R0 ;  /* 0x00000654ff007816 */ /* 0x000fc40000000000 */
[----:B------:R-:W-:Y:S02]  /*23f0*/  @P0 R2UR UR4, R4 ;  /* 0x00000000040402ca */ /* 0x000fe400000e0000 */
[----:B------:R1:W-:Y:S03]  /*2400*/  SYNCS.ARRIVE.TRANS64.RED.A1T0 RZ, [R0+URZ], RZ ;  /* 0x000000ff00ff79a7 */ /* 0x0003e600081004ff */
[----:B------:R-:W-:-:S04]  /*2410*/  @UP1 UMOV UR30, UR5 ;  /* 0x00000005001e1c82 */ /* 0x000fc80008000000 */
[----:B------:R-:W-:-:S04]  /*2420*/  @UP1 UMOV UR31, UR8 ;  /* 0x00000008001f1c82 */ /* 0x000fc80008000000 */
[----:B------:R-:W-:Y:S01]  /*2430*/  @UP1 UMOV UR36, UR4 ;  /* 0x0000000400241c82 */ /* 0x000fe20008000000 */
[----:B------:R-:W-:Y:S05]  /*2440*/  BRA.U !UP0, `(.L_x_40) ;  /* 0x0000000108d47547 */ /* 0x000fea000b800000 */
[----:B------:R-:W2:Y:S01]  /*2450*/  LDCU.128 UR12, c[0x0][0xb10] ;  /* 0x00016200ff0c77ac */ /* 0x000ea20008000c00 */
[----:B------:R-:W3:Y:S01]  /*2460*/  LDCU UR24, c[0x0][0xb20] ;  /* 0x00016400ff1877ac */ /* 0x000ee20008000800 */
[----:B------:R-:W4:Y:S01]  /*2470*/  LDCU UR20, c[0x0][0xb0c] ;  /* 0x00016180ff1477ac */ /* 0x000f220008000800 */
[----:B------:R-:W1:Y:S01]  /*2480*/  LDCU.64 UR10, c[0x0][0xb28] ;  /* 0x00016500ff0a77ac */ /* 0x000e620008000a00 */
[----:B------:R-:W-:Y:S02]  /*2490*/  UISETP.NE.AND UP3, UPT, UR45, 0x1, UPT ;  /* 0x000000012d00788c */ /* 0x000fe4000bf65270 */
[----:B--2---:R-:W-:Y:S02]  /*24a0*/  UIMAD.WIDE.U32 UR8, UR37, UR15, URZ ;  /* 0x0000000f250872a5 */ /* 0x004fe4000f8e00ff */
[----:B------:R-:W-:Y:S02]  /*24b0*/  UIMAD.WIDE.U32 UR4, UR38, UR12, URZ ;  /* 0x0000000c260472a5 */ /* 0x000fe4000f8e00ff */
[----:B------:R-:W-:-:S02]  /*24c0*/  UISETP.NE.AND UP0, UPT, UR14, 0x1, UPT ;  /* 0x000000010e00788c */ /* 0x000fc4000bf05270 */
[----:B------:R-:W-:Y:S01]  /*24d0*/  UIMAD.WIDE.U32 UR28, UR30, UR15, URZ ;  /* 0x0000000f1e1c72a5 */ /* 0x000fe2000f8e00ff */
[----:B------:R-:W-:Y:S02]  /*24e0*/  UMOV UR8, UR9 ;  /* 0x0000000900087c82 */ /* 0x000fe40008000000 */
[----:B------:R-:W-:Y:S01]  /*24f0*/  UMOV UR4, UR5 ;  /* 0x0000000500047c82 */ /* 0x000fe20008000000 */
[----:B---3--:R-:W-:Y:S02]  /*2500*/  USHF.R.U32.HI UR8, URZ, UR24, UR8 ;  /* 0x00000018ff087299 */ /* 0x008fe40008011608 */
[----:B----4-:R-:W-:Y:S02]  /*2510*/  UISETP.NE.AND UP2, UPT, UR20, 0x1, UPT ;  /* 0x000000011400788c */ /* 0x010fe4000bf45270 */
[----:B------:R-:W-:Y:S02]  /*2520*/  USHF.R.U32.HI UR4, URZ, UR13, UR4 ;  /* 0x0000000dff047299 */ /* 0x000fe40008011604 */
[----:B------:R-:W-:-:S02]  /*2530*/  USEL UR5, UR37, UR8, !UP0 ;  /* 0x0000000825057287 */ /* 0x000fc4000c000000 */
[----:B------:R-:W-:Y:S02]  /*2540*/  USEL UR8, UR38, UR4, !UP2 ;  /* 0x0000000426087287 */ /* 0x000fe4000d000000 */
[----:B-1----:R-:W-:Y:S01]  /*2550*/  UIMAD.WIDE.U32 UR16, UR5, UR10, URZ ;  /* 0x0000000a051072a5 */ /* 0x002fe2000f8e00ff */
[----:B------:R-:W-:Y:S01]  /*2560*/  UMOV UR4, UR29 ;  /* 0x0000001d00047c82 */ /* 0x000fe20008000000 */
[----:B------:R-:W-:Y:S02]  /*2570*/  UIMAD.WIDE.U32 UR18, UR31, UR12, URZ ;  /* 0x0000000c1f1272a5 */ /* 0x000fe4000f8e00ff */
[----:B------:R-:W-:-:S03]  /*2580*/  UIMAD.WIDE.U32 UR28, UR8, UR10, URZ ;  /* 0x0000000a081c72a5 */ /* 0x000fc6000f8e00ff */
[----:B------:R-:W-:Y:S01]  /*2590*/  UMOV UR16, UR17 ;  /* 0x0000001100107c82 */ /* 0x000fe20008000000 */
[----:B------:R-:W-:Y:S02]  /*25a0*/  USHF.R.U32.HI UR4, URZ, UR24, UR4 ;  /* 0x00000018ff047299 */ /* 0x000fe40008011604 */
[----:B------:R-:W-:Y:S01]  /*25b0*/  @UP3 USHF.R.U32.HI UR5, URZ, UR11, UR16 ;  /* 0x0000000bff053299 */ /* 0x000fe20008011610 */
[----:B------:R-:W-:Y:S01]  /*25c0*/  UMOV UR18, UR19 ;  /* 0x0000001300127c82 */ /* 0x000fe20008000000 */
[----:B------:R-:W-:Y:S01]  /*25d0*/  UMOV UR28, UR29 ;  /* 0x0000001d001c7c82 */ /* 0x000fe20008000000 */
[----:B------:R-:W-:Y:S02]  /*25e0*/  USHF.R.U32.HI UR13, URZ, UR13, UR18 ;  /* 0x0000000dff0d7299 */ /* 0x000fe40008011612 */
[----:B------:R-:W-:Y:S02]  /*25f0*/  USEL UR4, UR30, UR4, !UP0 ;  /* 0x000000041e047287 */ /* 0x000fe4000c000000 */
[----:B------:R-:W-:-:S02]  /*2600*/  @UP3 USHF.R.U32.HI UR8, URZ, UR11, UR28 ;  /* 0x0000000bff083299 */ /* 0x000fc4000801161c */
[----:B------:R-:W-:Y:S02]  /*2610*/  UIMAD UR9, UR45, UR5, URZ ;  /* 0x000000052d0972a4 */ /* 0x000fe4000f8e02ff */
[----:B------:R-:W-:Y:S02]  /*2620*/  USEL UR5, UR31, UR13, !UP2 ;  /* 0x0000000d1f057287 */ /* 0x000fe4000d000000 */
[----:B------:R-:W-:Y:S02]  /*2630*/  UIMAD UR12, UR45, UR8, URZ ;  /* 0x000000082d0c72a4 */ /* 0x000fe4000f8e02ff */
[----:B------:R-:W-:Y:S02]  /*2640*/  UISETP.GE.AND UP0, UPT, UR4, UR9, UPT ;  /* 0x000000090400728c */ /* 0x000fe4000bf06270 */
[----:B------:R-:W-:Y:S02]  /*2650*/  UIMAD.WIDE.U32 UR16, UR4, UR10, URZ ;  /* 0x0000000a041072a5 */ /* 0x000fe4000f8e00ff */
[----:B------:R-:W-:-:S02]  /*2660*/  UISETP.GE.OR UP0, UPT, UR5, UR12, UP0 ;  /* 0x0000000c0500728c */ /* 0x000fc40008706670 */
        /* <DEDUP_REMOVED lines=19> */
.L_x_40:
[----:B------:R-:W2:Y:S02]  /*27a0*/  LDCU UR4, c[0x0][0xb30] ;  /* 0x00016600ff0477ac */ /* 0x000ea40008000800 */
[----:B--2---:R-:W-:-:S09]  /*27b0*/  UISETP.NE.AND UP0, UPT, UR4, 0x1, UPT ;  /* 0x000000010400788c */ /* 0x004fd2000bf05270 */
        /* <DEDUP_REMOVED lines=18> */
.L_x_41:
[----:B------:R-:W-:Y:S01]  /*28e0*/  VIADD R11, R11, 0x1 ;  /* 0x000000010b0b7836 */ /* 0x000fe20000000000 */
[----:B------:R-:W-:Y:S01]  /*28f0*/  R2UR UR4, R52 ;  /* 0x00000000340472ca */ /* 0x000fe200000e0000 */
[----:B------:R-:W-:Y:S01]  /*2900*/  UIADD3 UR20, UPT, UPT, UR30, UR63, URZ ;  /* 0x0000003f1e147290 */ /* 0x000fe2000fffe0ff */
[----:B------:R-:W-:Y:S02]  /*2910*/  PLOP3.LUT P1, PT, PT, PT, PT, 0x80, 0x8 ;  /* 0x000000000008781c */ /* 0x000fe40003f2f070 */
[----:B------:R-:W-:-:S04]  /*2920*/  ISETP.NE.AND P0, PT, R11, 0x2, PT ;  /* 0x000000020b00780c */ /* 0x000fc80003f05270 */
[----:B-1----:R-:W-:Y:S02]  /*2930*/  SEL R0, RZ, 0x1, P0 ;  /* 0x00000001ff007807 */ /* 0x002fe40000000000 */
[----:B------:R-:W-:Y:S02]  /*2940*/  SEL R11, R11, RZ, P0 ;  /* 0x000000ff0b0b7207 */ /* 0x000fe40000000000 */
[----:B------:R-:W-:Y:S01]  /*2950*/  LOP3.LUT R10, R10, R0, RZ, 0x3c, !PT ;  /* 0x000000000a0a7212 */ /* 0x000fe200078e3cff */
[----:B------:R-:W-:Y:S01]  /*2960*/  UIADD3 UR24, UPT, UPT, UR31, UR4, URZ ;  /* 0x000000041f187290 */ /* 0x000fe2000fffe0ff */
[----:B------:R-:W-:Y:S11]  /*2970*/  BRA.U UP1, `(.L_x_42) ;  /* 0xfffffff101287547 */ /* 0x000ff6000b83ffff */
[----:B------:R-:W-:Y:S01]  /*2980*/  UIADD3 UR8, UPT, UPT, UR6, 0x30, URZ ;  /* 0x0000003006087890 */ /* 0x000fe2000fffe0ff */
[----:B------:R-:W-:-:S03]  /*2990*/  SHF.L.U32 R2, R12, 0x1f, RZ ;  /* 0x0000001f0c027819 */ /* 0x000fc600000006ff */
[----:B------:R-:W-:-:S09]  /*29a0*/  ULEA UR4, UR7, UR8, 0x3 ;  /* 0x0000000807047291 */ /* 0x000fd2000f8e18ff */
[----:B------:R-:W1:Y:S02]  /*29b0*/  SYNCS.PHASECHK.TRANS64.TRYWAIT P0, [UR4], R2 ;  /* 0x00000002ff0075a7 */ /* 0x000e640008001104 */
[----:B-1----:R-:W-:Y:S05]  /*29c0*/  @!P0 BRA `(.L_x_43) ;  /* 0x0000006400ac8947 */ /* 0x002fea0003800000 */
.L_x_156:
[----:B------:R-:W-:-:S04]  /*29d0*/  UIADD3 UR4, UPT, UPT, UR7, 0x1, URZ ;  /* 0x0000000107047890 */ /* 0x000fc8000fffe0ff */
[----:B------:R-:W-:-:S04]  /*29e0*/  UISETP.NE.AND UP0, UPT, UR4, 0x6, UPT ;  /* 0x000000060400788c */ /* 0x000fc8000bf05270 */
[----:B------:R-:W-:Y:S02]  /*29f0*/  USEL UR6, URZ, 0x1, UP0 ;  /* 0x00000001ff067887 */ /* 0x000fe40008000000 */
[----:B------:R-:W-:-:S04]  /*2a00*/  USEL UR4, UR4, URZ, UP0 ;  /* 0x000000ff04047287 */ /* 0x000fc80008000000 */
[----:B------:R-:W-:Y:S01]  /*2a10*/  ULEA UR5, UR4, UR8, 0x3 ;  /* 0x0000000804057291 */ /* 0x000fe2000f8e18ff */
[----:B-1----:R-:W-:-:S04]  /*2a20*/  LOP3.LUT R2, R12, UR6, RZ, 0x3c, !PT ;  /* 0x000000060c027c12 */ /* 0x002fc8000f8e3cff */
[----:B------:R-:W-:-:S04]  /*2a30*/  SHF.L.U32 R3, R2, 0x1f, RZ ;  /* 0x0000001f02037819 */ /* 0x000fc800000006ff */
[----:B------:R-:W1:Y:S02]  /*2a40*/  SYNCS.PHASECHK.TRANS64.TRYWAIT P0, [UR5], R3 ;  /* 0x00000003ff0075a7 */ /* 0x000e640008001105 */
[----:B-1----:R-:W-:Y:S05]  /*2a50*/  @!P0 BRA `(.L_x_44) ;  /* 0x0000006400a08947 */ /* 0x002fea0003800000 */
.L_x_158:
[----:B------:R-:W-:-:S04]  /*2a60*/  UIADD3 UR4, UPT, UPT, UR4, 0x1, URZ ;  /* 0x0000000104047890 */ /* 0x000fc8000fffe0ff */
[----:B------:R-:W-:-:S04]  /*2a70*/  UISETP.NE.AND UP0, UPT, UR4, 0x6, UPT ;  /* 0x000000060400788c */ /* 0x000fc8000bf05270 */
[----:B------:R-:W-:Y:S02]  /*2a80*/  USEL UR6, URZ, 0x1, UP0 ;  /* 0x00000001ff067887 */ /* 0x000fe40008000000 */
[----:B------:R-:W-:-:S04]  /*2a90*/  USEL UR4, UR4, URZ, UP0 ;  /* 0x000000ff04047287 */ /* 0x000fc80008000000 */
[----:B------:R-:W-:Y:S01]  /*2aa0*/  ULEA UR5, UR4, UR8, 0x3 ;  /* 0x0000000804057291 */ /* 0x000fe2000f8e18ff */
[----:B------:R-:W-:-:S04]  /*2ab0*/  LOP3.LUT R2, R2, UR6, RZ, 0x3c, !PT ;  /* 0x0000000602027c12 */ /* 0x000fc8000f8e3cff */
[----:B-1----:R-:W-:-:S04]  /*2ac0*/  SHF.L.U32 R3, R2, 0x1f, RZ ;  /* 0x0000001f02037819 */ /* 0x002fc800000006ff */
[----:B------:R-:W1:Y:S02]  /*2ad0*/  SYNCS.PHASECHK.TRANS64.TRYWAIT P0, [UR5], R3 ;  /* 0x00000003ff0075a7 */ /* 0x000e640008001105 */
[----:B-1----:R-:W-:Y:S05]  /*2ae0*/  @!P0 BRA `(.L_x_45) ;  /* 0x0000006400948947 */ /* 0x002fea0003800000 */
.L_x_160:
        /* <DEDUP_REMOVED lines=9> */
.L_x_162:
        /* <DEDUP_REMOVED lines=9> */
.L_x_164:
[----:B------:R-:W-:-:S04]  /*2c10*/  UIADD3 UR4, UPT, UPT, UR4, 0x1, URZ ;  /* 0x0000000104047890 */ /* 0x000fc8000fffe0ff */
[----:B------:R-:W-:-:S04]  /*2c20*/  UISETP.NE.AND UP0, UPT, UR4, 0x6, UPT ;  /* 0x000000060400788c */ /* 0x000fc8000bf05270 */
[----:B------:R-:W-:Y:S02]  /*2c30*/  USEL UR5, URZ, 0x1, UP0 ;  /* 0x00000001ff057887 */ /* 0x000fe40008000000 */
[----:B------:R-:W-:-:S04]  /*2c40*/  USEL UR4, UR4, URZ, UP0 ;  /* 0x000000ff04047287 */ /* 0x000fc80008000000 */
[----:B------:R-:W-:Y:S01]  /*2c50*/  ULEA UR4, UR4, UR8, 0x3 ;  /* 0x0000000804047291 */ /* 0x000fe2000f8e18ff */
[----:B------:R-:W-:-:S04]  /*2c60*/  LOP3.LUT R2, R2, UR5, RZ, 0x3c, !PT ;  /* 0x0000000502027c12 */ /* 0x000fc8000f8e3cff */
[----:B------:R-:W-:Y:S01]  /*2c70*/  SHF.L.U32 R2, R2, 0x1f, RZ ;  /* 0x0000001f02027819 */ /* 0x000fe200000006ff */
[----:B-1----:R-:W-:-:S07]  /*2c80*/  IMAD.U32 R0, RZ, RZ, UR4 ;  /* 0x00000004ff007e24 */ /* 0x002fce000f8e00ff */
.L_x_48:
[----:B-1----:R1:W2:Y:S02]  /*2c90*/  SYNCS.PHASECHK.TRANS64.TRYWAIT P0, [R0+URZ], R2 ;  /* 0x00000002000075a7 */ /* 0x0022a400080011ff */
[----:B--2---:R-:W-:Y:S05]  /*2ca0*/  @!P0 NANOSLEEP.SYNCS 0x989680 ;  /* 0x009896800000895d */ /* 0x004fea0003900000 */
[----:B------:R-:W2:Y:S02]  /*2cb0*/  @!P0 SYNCS.PHASECHK.TRANS64 P0, [R0+URZ], R2 ;  /* 0x00000002000085a7 */ /* 0x000ea400080010ff */
[----:B--2---:R-:W-:Y:S05]  /*2cc0*/  @P0 EXIT ;  /* 0x000000000000094d */ /* 0x004fea0003800000 */
[----:B------:R-:W-:Y:S05]  /*2cd0*/  BRA `(.L_x_48) ;  /* 0xfffffffc00ec7947 */ /* 0x000fea000383ffff */
.L_x_22:
[----:B------:R-:W-:-:S04]  /*2ce0*/  UISETP.NE.AND UP0, UPT, UR47, URZ, UPT ;  /* 0x000000ff2f00728c */ /* 0x000fc8000bf05270 */
[----:B------:R-:W-:-:S09]  /*2cf0*/  UISETP.NE.OR UP0, UPT, UR23, 0x1, UP0 ;  /* 0x000000011700788c */ /* 0x000fd20008705670 */
[----:B------:R-:W-:Y:S05]  /*2d00*/  BRA.U UP0, `(.L_x_49) ;  /* 0x0000000500487547 */ /* 0x000fea000b800000 */
[----:B------:R-:W-:Y:S01]  /*2d10*/  ISETP.GE.U32.AND P2, PT, R0, 0x8, PT ;  /* 0x000000080000780c */ /* 0x000fe20003f46070 */
[----:B------:R-:W-:Y:S01]  /*2d20*/  IMAD.MOV.U32 R12, RZ, RZ, 0x1 ;  /* 0x00000001ff0c7424 */ /* 0x000fe200078e00ff */
[----:B------:R-:W-:Y:S02]  /*2d30*/  CS2R R10, SRZ ;  /* 0x00000000000a7805 */ /* 0x000fe4000001ff00 */
[----:B------:R-:W-:Y:S01]  /*2d40*/  CS2R R8, SRZ ;  /* 0x0000000000087805 */ /* 0x000fe2000001ff00 */
[----:B------:R-:W-:Y:S01]  /*2d50*/  UMOV UR6, 0x400 ;  /* 0x0000040000067882 */ /* 0x000fe20000000000 */
[----:B------:R-:W-:Y:S01]  /*2d60*/  UMOV UR5, URZ ;  /* 0x000000ff00057c82 */ /* 0x000fe20008000000 */
[----:B------:R-:W-:-:S12]  /*2d70*/  ULEA UR6, UR47, UR6, 0x18 ;  /* 0x000000062f067291 */ /* 0x000fd8000f8ec0ff */
.L_x_53:
[----:B------:R-:W-:Y:S02]  /*2d80*/  LEA R2, R8, UR6, 0x3 ;  /* 0x0000000608027c11 */ /* 0x000fe4000f8e18ff */
[----:B------:R-:W-:-:S03]  /*2d90*/  SHF.L.U32 R4, R9, 0x1f, RZ ;  /* 0x0000001f09047819 */ /* 0x000fc600000006ff */
[----:B------:R-:W-:Y:S01]  /*2da0*/  VIADD R5, R2, 0x120 ;  /* 0x0000012002057836 */ /* 0x000fe20000000000 */
[----:B------:R-:W2:Y:S02]  /*2db0*/  SYNCS.PHASECHK.TRANS64.TRYWAIT P0, [R2+URZ+0x110], R4 ;  /* 0x00011004020075a7 */ /* 0x000ea400080011ff */
[----:B--2---:R-:W-:Y:S05]  /*2dc0*/  @!P0 BRA `(.L_x_50) ;  /* 0x0000006400248947 */ /* 0x004fea0003800000 */
.L_x_165:
[----:B------:R-:W-:Y:S01]  /*2dd0*/  ULEA UR4, UR5, UR6, 0x3 ;  /* 0x0000000605047291 */ /* 0x000fe2000f8e18ff */
[----:B--2---:R-:W-:Y:S01]  /*2de0*/  PRMT R2, RZ, 0x654, R5 ;  /* 0x00000654ff027816 */ /* 0x004fe20000000005 */
[----:B------:R-:W-:Y:S01]  /*2df0*/  @!P2 IMAD.MOV.U32 R4, RZ, RZ, 0x10 ;  /* 0x00000010ff04a424 */ /* 0x000fe200078e00ff */
[----:B------:R-:W-:Y:S01]  /*2e00*/  SHF.L.U32 R5, R12, 0x1f, RZ ;  /* 0x0000001f0c057819 */ /* 0x000fe200000006ff */
[----:B------:R-:W-:Y:S01]  /*2e10*/  UIADD3 UR7, UPT, UPT, UR4, 0xb0, URZ ;  /* 0x000000b004077890 */ /* 0x000fe2000fffe0ff */
[----:B------:R2:W-:Y:S05]  /*2e20*/  SYNCS.ARRIVE.TRANS64.RED.A1T0 RZ, [R2+URZ], RZ ;  /* 0x000000ff02ff79a7 */ /* 0x0005ea00081004ff */
[----:B------:R-:W-:Y:S01]  /*2e30*/  IMAD.U32 R6, RZ, RZ, UR7 ;  /* 0x00000007ff067e24 */ /* 0x000fe2000f8e00ff */
[----:B------:R-:W3:Y:S04]  /*2e40*/  SYNCS.PHASECHK.TRANS64.TRYWAIT P0, [UR4+0xc0], R5 ;  /* 0x0000c005ff0075a7 */ /* 0x000ee80008001104 */
[----:B------:R-:W-:Y:S01]  /*2e50*/  PRMT R6, R0, 0x654, R6 ;  /* 0x0000065400067816 */ /* 0x000fe20000000006 */
[----:B--23--:R-:W-:Y:S06]  /*2e60*/  @!P0 BRA `(.L_x_51) ;  /* 0x0000006400108947 */ /* 0x00cfec0003800000 */
.L_x_167:
[----:B------:R-:W-:Y:S01]  /*2e70*/  ULEA UR8, UR5, UR6, 0x4 ;  /* 0x0000000605087291 */ /* 0x000fe2000f8e20ff */
[----:B------:R-:W-:Y:S01]  /*2e80*/  SEL R3, R6, R3, !P2 ;  /* 0x0000000306037207 */ /* 0x000fe20005000000 */
[----:B------:R-:W-:Y:S01]  /*2e90*/  UIADD3 UR9, UPT, UPT, UR4, 0xb0, URZ ;  /* 0x000000b004097890 */ /* 0x000fe2000fffe0ff */
[----:B--2---:R-:W-:Y:S01]  /*2ea0*/  LEA R2, R11, UR6, 0x3 ;  /* 0x000000060b027c11 */ /* 0x004fe2000f8e18ff */
[----:B------:R-:W-:Y:S01]  /*2eb0*/  UIADD3 UR8, UPT, UPT, UR8, 0x140, URZ ;  /* 0x0000014008087890 */ /* 0x000fe2000fffe0ff */
[----:B------:R2:W-:Y:S01]  /*2ec0*/  @!P2 SYNCS.ARRIVE.TRANS64.RED RZ, [R3+URZ], R4 ;  /* 0x0000000403ffa9a7 */ /* 0x0005e200080004ff */
[----:B------:R-:W-:Y:S01]  /*2ed0*/  UIADD3 UR4, UPT, UPT, UR5, 0x1, URZ ;  /* 0x0000000105047890 */ /* 0x000fe2000fffe0ff */
[----:B------:R-:W-:-:S03]  /*2ee0*/  VIADD R8, R8, 0x1 ;  /* 0x0000000108087836 */ /* 0x000fc60000000000 */
[----:B------:R-:W-:Y:S02]  /*2ef0*/  UISETP.NE.AND UP0, UPT, UR4, 0x2, UPT ;  /* 0x000000020400788c */ /* 0x000fe4000bf05270 */
[----:B------:R-:W-:Y:S01]  /*2f00*/  ISETP.NE.AND P0, PT, R8, 0x2, PT ;  /* 0x000000020800780c */ /* 0x000fe20003f05270 */
[----:B------:R-:W-:Y:S06]  /*2f10*/  UGETNEXTWORKID.BROADCAST [UR8], [UR9] ;  /* 0x00000000080073ca */ /* 0x000fec0008000100 */
[----:B------:R-:W-:Y:S02]  /*2f20*/  USEL UR7, URZ, 0x1, UP0 ;  /* 0x00000001ff077887 */ /* 0x000fe40008000000 */
[----:B------:R-:W-:-:S04]  /*2f30*/  USEL UR5, UR4, URZ, UP0 ;  /* 0x000000ff04057287 */ /* 0x000fc80008000000 */
[----:B------:R-:W-:Y:S02]  /*2f40*/  LOP3.LUT R12, R12, UR7, RZ, 0x3c, !PT ;  /* 0x000000070c0c7c12 */ /* 0x000fe4000f8e3cff */
[----:B--2---:R-:W-:-:S04]  /*2f50*/  SHF.L.U32 R4, R10, 0x1f, RZ ;  /* 0x0000001f0a047819 */ /* 0x004fc800000006ff */
[----:B------:R-:W2:Y:S02]  /*2f60*/  SYNCS.PHASECHK.TRANS64.TRYWAIT P1, [R2+URZ+0xb0], R4 ;  /* 0x0000b004020075a7 */ /* 0x000ea400080211ff */
[----:B--2---:R-:W-:Y:S05]  /*2f70*/  @!P1 BRA `(.L_x_52) ;  /* 0x0000006000e49947 */ /* 0x004fea0003800000 */
.L_x_168:
[C---:B--2---:R-:W-:Y:S01]  /*2f80*/  LEA R4, R11.reuse, UR6, 0x4 ;  /* 0x000000060b047c11 */ /* 0x044fe2000f8e20ff */
[----:B------:R-:W-:Y:S01]  /*2f90*/  VIADD R2, R2, 0xc0 ;  /* 0x000000c002027836 */ /* 0x000fe20000000000 */
[----:B------:R-:W-:Y:S01]  /*2fa0*/  SEL R8, R8, RZ, P0 ;  /* 0x000000ff08087207 */ /* 0x000fe20000000000 */
[----:B------:R-:W-:-:S03]  /*2fb0*/  VIADD R11, R11, 0x1 ;  /* 0x000000010b0b7836 */ /* 0x000fc60000000000 */
[----:B------:R-:W2:Y:S01]  /*2fc0*/  LDS.128 R4, [R4+0x140] ;  /* 0x0001400004047984 */ /* 0x000ea20000000c00 */
[----:B------:R-:W-:Y:S02]  /*2fd0*/  PRMT R2, RZ, 0x654, R2 ;  /* 0x00000654ff027816 */ /* 0x000fe40000000002 */
[C---:B------:R-:W-:Y:S01]  /*2fe0*/  ISETP.NE.AND P1, PT, R11.reuse, 0x2, PT ;  /* 0x000000020b00780c */ /* 0x040fe20003f25270 */
[----:B------:R-:W-:Y:S01]  /*2ff0*/  @!PT LDS RZ, [RZ] ;  /* 0x00000000fffff984 */ /* 0x000fe20000000800 */
[----:B------:R-:W-:Y:S01]  /*3000*/  @!PT LDS RZ, [RZ] ;  /* 0x00000000fffff984 */ /* 0x000fe20000000800 */
[----:B------:R-:W-:Y:S01]  /*3010*/  @!PT LDS RZ, [RZ] ;  /* 0x00000000fffff984 */ /* 0x000fe20000000800 */
[----:B------:R-:W-:Y:S01]  /*3020*/  @!PT LDS RZ, [RZ] ;  /* 0x00000000fffff984 */ /* 0x000fe20000000800 */
[----:B------:R3:W-:Y:S06]  /*3030*/  MEMBAR.ALL.CTA ;  /* 0x0000000000007992 */ /* 0x0007ec0000008000 */
[----:B---3--:R-:W3:Y:S01]  /*3040*/  FENCE.VIEW.ASYNC.S ;  /* 0x00000000000073c6 */ /* 0x008ee20000000000 */
[----:B------:R-:W-:Y:S01]  /*3050*/  SEL R11, R11, RZ, P1 ;  /* 0x000000ff0b0b7207 */ /* 0x000fe20000800000 */
[----:B---3--:R3:W-:Y:S01]  /*3060*/  SYNCS.ARRIVE.TRANS64.RED.A1T0 RZ, [R2+URZ], RZ ;  /* 0x000000ff02ff79a7 */ /* 0x0087e200081004ff */
[----:B--2---:R-:W-:-:S02]  /*3070*/  LOP3.LUT P3, RZ, R6, 0x1, RZ, 0xc0, !PT ;  /* 0x0000000106ff7812 */ /* 0x004fc4000786c0ff */
[----:B------:R-:W-:-:S04]  /*3080*/  SEL R4, RZ, 0x1, P1 ;  /* 0x00000001ff047807 */ /* 0x000fc80000800000 */
[----:B------:R-:W-:Y:S02]  /*3090*/  LOP3.LUT R10, R10, R4, RZ, 0x3c, !PT ;  /* 0x000000040a0a7212 */ /* 0x000fe400078e3cff */
[----:B---3--:R-:W-:-:S04]  /*30a0*/  SEL R2, RZ, 0x1, P0 ;  /* 0x00000001ff027807 */ /* 0x008fc80000000000 */
[----:B------:R-:W-:Y:S01]  /*30b0*/  LOP3.LUT R9, R9, R2, RZ, 0x3c, !PT ;  /* 0x0000000209097212 */ /* 0x000fe200078e3cff */
[----:B------:R-:W-:Y:S06]  /*30c0*/  @P3 BRA `(.L_x_53) ;  /* 0xfffffffc002c3947 */ /* 0x000fec000383ffff */
[----:B------:R-:W-:Y:S01]  /*30d0*/  ULEA UR4, UR5, UR6, 0x3 ;  /* 0x0000000605047291 */ /* 0x000fe2000f8e18ff */
[----:B------:R-:W-:-:S08]  /*30e0*/  SHF.L.U32 R2, R12, 0x1f, RZ ;  /* 0x0000001f0c027819 */ /* 0x000fd000000006ff */
[----:B------:R-:W2:Y:S02]  /*30f0*/  SYNCS.PHASECHK.TRANS64 P0, [UR4+0xc0], R2 ;  /* 0x0000c002ff0075a7 */ /* 0x000ea40008001004 */
[----:B--2---:R-:W-:Y:S05]  /*3100*/  @P0 BRA `(.L_x_54) ;  /* 0x0000000000080947 */ /* 0x004fea0003800000 */
[----:B------:R-:W2:Y:S02]  /*3110*/  SYNCS.PHASECHK.TRANS64.TRYWAIT P0, [UR4+0xc0], R2 ;  /* 0x0000c002ff0075a7 */ /* 0x000ea40008001104 */
[----:B--2---:R-:W-:Y:S05]  /*3120*/  @!P0 BRA `(.L_x_55) ;  /* 0x00000060008c8947 */ /* 0x004fea0003800000 */
.L_x_54:
[----:B------:R-:W-:-:S04]  /*3130*/  UIADD3 UR7, UPT, UPT, UR5, 0x1, URZ ;  /* 0x0000000105077890 */ /* 0x000fc8000fffe0ff */
[----:B------:R-:W-:-:S04]  /*3140*/  UISETP.NE.AND UP0, UPT, UR7, 0x2, UPT ;  /* 0x000000020700788c */ /* 0x000fc8000bf05270 */
[----:B------:R-:W-:Y:S02]  /*3150*/  USEL UR8, URZ, 0x1, UP0 ;  /* 0x00000001ff087887 */ /* 0x000fe40008000000 */
[----:B------:R-:W-:-:S04]  /*3160*/  USEL UR7, UR7, URZ, UP0 ;  /* 0x000000ff07077287 */ /* 0x000fc80008000000 */
[----:B------:R-:W-:Y:S01]  /*3170*/  ULEA UR7, UR7, UR6, 0x3 ;  /* 0x0000000607077291 */ /* 0x000fe2000f8e18ff */
[----:B--2---:R-:W-:-:S04]  /*3180*/  LOP3.LUT R2, R12, UR8, RZ, 0x3c, !PT ;  /* 0x000000080c027c12 */ /* 0x004fc8000f8e3cff */
[----:B------:R-:W-:-:S04]  /*3190*/  SHF.L.U32 R0, R2, 0x1f, RZ ;  /* 0x0000001f02007819 */ /* 0x000fc800000006ff */
[----:B------:R-:W2:Y:S02]  /*31a0*/  SYNCS.PHASECHK.TRANS64 P0, [UR7+0xc0], R0 ;  /* 0x0000c000ff0075a7 */ /* 0x000ea40008001007 */
[----:B-12---:R-:W-:Y:S05]  /*31b0*/  @P0 EXIT ;  /* 0x000000000000094d */ /* 0x006fea0003800000 */
[----:B------:R-:W-:Y:S02]  /*31c0*/  SHF.L.U32 R2, R2, 0x1f, RZ ;  /* 0x0000001f02027819 */ /* 0x000fe400000006ff */
[----:B------:R-:W-:-:S07]  /*31d0*/  MOV R0, UR7 ;  /* 0x0000000700007c02 */ /* 0x000fce0008000f00 */
.L_x_56:
[----:B-1----:R1:W2:Y:S02]  /*31e0*/  SYNCS.PHASECHK.TRANS64.TRYWAIT P0, [R0+URZ+0xc0], R2 ;  /* 0x0000c002000075a7 */ /* 0x0022a400080011ff */
[----:B--2---:R-:W-:Y:S05]  /*31f0*/  @!P0 NANOSLEEP.SYNCS 0x989680 ;  /* 0x009896800000895d */ /* 0x004fea0003900000 */
[----:B------:R-:W2:Y:S02]  /*3200*/  @!P0 SYNCS.PHASECHK.TRANS64 P0, [R0+URZ+0xc0], R2 ;  /* 0x0000c002000085a7 */ /* 0x000ea400080010ff */
[----:B--2---:R-:W-:Y:S05]  /*3210*/  @P0 EXIT ;  /* 0x000000000000094d */ /* 0x004fea0003800000 */
[----:B------:R-:W-:Y:S05]  /*3220*/  BRA `(.L_x_56) ;  /* 0xfffffffc00ec7947 */ /* 0x000fea000383ffff */
.L_x_49:
[----:B------:R-:W-:Y:S05]  /*3230*/  BRA.U UP5, `(.L_x_57) ;  /* 0x0000001105d87547 */ /* 0x000fea000b800000 */
[----:B------:R-:W-:Y:S01]  /*3240*/  UMOV UR4, 0x40 ;  /* 0x0000004000047882 */ /* 0x000fe20000000000 */
[----:B------:R-:W-:Y:S01]  /*3250*/  NOP ;  /* 0x0000000000007918 */ /* 0x000fe20000000000 */
[----:B------:R-:W-:Y:S01]  /*3260*/  ULEA UR5, UR47, UR4, 0x18 ;  /* 0x000000042f057291 */ /* 0x000fe2000f8ec0ff */
[----:B------:R-:W-:Y:S02]  /*3270*/  UMOV UR6, 0x400 ;  /* 0x0000040000067882 */ /* 0x000fe40000000000 */
[----:B------:R-:W-:-:S06]  /*3280*/  ULEA UR6, UR47, UR6, 0x18 ;  /* 0x000000062f067291 */ /* 0x000fcc000f8ec0ff */
[----:B------:R-:W2:Y:S02]  /*3290*/  LDS.U8 R0, [UR5+0x1c] ;  /* 0x00001c05ff007984 */ /* 0x000ea40008000000 */
[----:B--2---:R-:W-:-:S13]  /*32a0*/  ISETP.NE.AND P0, PT, R0, RZ, PT ;  /* 0x000000ff0000720c */ /* 0x004fda0003f05270 */
[----:B------:R-:W-:Y:S05]  /*32b0*/  @P0 BRA `(.L_x_58) ;  /* 0x0000000400080947 */ /* 0x000fea0003800000 */
[----:B------:R-:W-:Y:S02]  /*32c0*/  UISETP.NE.U32.AND UP1, UPT, UR48, 0x1, UPT ;  /* 0x000000013000788c */ /* 0x000fe4000bf25070 */
[----:B------:R-:W-:-:S07]  /*32d0*/  UIADD3 UR7, UPT, UPT, UR5, 0x8, URZ ;  /* 0x0000000805077890 */ /* 0x000fce000fffe0ff */
[----:B------:R-:W-:Y:S05]  /*32e0*/  BRA.U !UP1, `(.L_x_59) ;  /* 0x00000001099c7547 */ /* 0x000fea000b800000 */
[----:B------:R-:W-:Y:S01]  /*32f0*/  ELECT P0, URZ, PT ;  /* 0x0000000000ff782f */ /* 0x000fe20003800000 */
[----:B------:R-:W-:-:S12]  /*3300*/  BSSY B0, `(.L_x_59) ;  /* 0x0000025000007945 */ /* 0x000fd80003800000 */
[----:B------:R-:W-:Y:S05]  /*3310*/  @!P0 BRA `(.L_x_60) ;  /* 0x00000000008c8947 */ /* 0x000fea0003800000 */
[----:B------:R-:W-:-:S05]  /*3320*/  UMOV UR4, 0x10 ;  /* 0x0000001000047882 */ /* 0x000fca0000000000 */
[----:B------:R-:W-:Y:S04]  /*3330*/  DEPBAR.LE SB2, 0x36 ;  /* 0x0000ad800000791a */ /* 0x000fe80000000000 */
[----:B------:R-:W2:Y:S02]  /*3340*/  UTCATOMSWS.2CTA.FIND_AND_SET.ALIGN UP0, UR4, UR4 ;  /* 0x00000004000475e3 */ /* 0x000ea40008200800 */
[----:B--2---:R-:W-:Y:S01]  /*3350*/  MOV R10, UR4 ;  /* 0x00000004000a7c02 */ /* 0x004fe20008000f00 */
[----:B------:R-:W-:Y:S06]  /*3360*/  BRA.U UP0, `(.L_x_61) ;  /* 0x0000000100187547 */ /* 0x000fec000b800000 */
.L_x_62:
[----:B------:R-:W-:Y:S05]  /*3370*/  NANOSLEEP 0x64 ;  /* 0x000000640000795d */ /* 0x000fea0003800000 */
[----:B------:R-:W-:-:S05]  /*3380*/  UMOV UR4, 0x10 ;  /* 0x0000001000047882 */ /* 0x000fca0000000000 */
[----:B------:R-:W-:Y:S04]  /*3390*/  DEPBAR.LE SB2, 0x36 ;  /* 0x0000ad800000791a */ /* 0x000fe80000000000 */
[----:B------:R-:W2:Y:S02]  /*33a0*/  UTCATOMSWS.2CTA.FIND_AND_SET.ALIGN UP0, UR4, UR4 ;  /* 0x00000004000475e3 */ /* 0x000ea40008200800 */
[----:B--2---:R-:W-:Y:S01]  /*33b0*/  MOV R10, UR4 ;  /* 0x00000004000a7c02 */ /* 0x004fe20008000f00 */
[----:B------:R-:W-:Y:S05]  /*33c0*/  BRA.U !UP0, `(.L_x_62) ;  /* 0xfffffffd08e87547 */ /* 0x000fea000b83ffff */
.L_x_61:
[----:B------:R-:W2:Y:S01]  /*33d0*/  LDS R6, [UR5+0x10] ;  /* 0x00001005ff067984 */ /* 0x000ea20008000800 */
[----:B------:R-:W-:Y:S01]  /*33e0*/  IMAD.U32 R0, RZ, RZ, UR6 ;  /* 0x00000006ff007e24 */ /* 0x000fe2000f8e00ff */
[----:B------:R-:W-:-:S03]  /*33f0*/  MOV R4, UR49 ;  /* 0x0000003100047c02 */ /* 0x000fc60008000f00 */
[----:B------:R-:W-:Y:S01]  /*3400*/  VIADD R0, R0, 0x160 ;  /* 0x0000016000007836 */ /* 0x000fe20000000000 */
[----:B--2---:R-:W-:-:S04]  /*3410*/  SHF.L.U32 R6, R6, 0x1f, RZ ;  /* 0x0000001f06067819 */ /* 0x004fc800000006ff */
[----:B------:R-:W2:Y:S02]  /*3420*/  SYNCS.PHASECHK.TRANS64.TRYWAIT P0, [UR5+0x8], R6 ;  /* 0x00000806ff0075a7 */ /* 0x000ea40008001105 */
[----:B--2---:R-:W-:Y:S05]  /*3430*/  @P0 BRA `(.L_x_63) ;  /* 0x0000000000080947 */ /* 0x004fea0003800000 */
[----:B------:R-:W2:Y:S02]  /*3440*/  SYNCS.PHASECHK.TRANS64.TRYWAIT P0, [UR5+0x8], R6 ;  /* 0x00000806ff0075a7 */ /* 0x000ea40008001105 */
[----:B--2---:R-:W-:Y:S05]  /*3450*/  @!P0 BRA `(.L_x_64) ;  /* 0x0000005c00d88947 */ /* 0x004fea0003800000 */
.L_x_63:
[----:B------:R-:W-:Y:S01]  /*3460*/  PRMT R4, R4, 0x654, R0 ;  /* 0x0000065404047816 */ /* 0x000fe20000000000 */
[----:B------:R-:W-:Y:S01]  /*3470*/  HFMA2 R0, -RZ, RZ, 0, 5.9604644775390625e-08 ;  /* 0x00000001ff007431 */ /* 0x000fe200000001ff */
[----:B------:R-:W-:Y:S01]  /*3480*/  UPRMT UR4, UR49, 0x654, UR7 ;  /* 0x0000065431047896 */ /* 0x000fe20008000007 */
[----:B------:R-:W-:Y:S02]  /*3490*/  IMAD.MOV.U32 R8, RZ, RZ, 0xffff ;  /* 0x0000ffffff087424 */ /* 0x000fe400078e00ff */
[----:B--2---:R-:W-:Y:S02]  /*34a0*/  IMAD.MOV.U32 R6, RZ, RZ, 0x4 ;  /* 0x00000004ff067424 */ /* 0x004fe400078e00ff */
[----:B------:R-:W-:Y:S01]  /*34b0*/  IMAD.SHL.U32 R9, R10, 0x20, RZ ;  /* 0x000000200a097824 */ /* 0x000fe200078e00ff */
[----:B------:R-:W-:Y:S02]  /*34c0*/  MOV R5, UR4 ;  /* 0x0000000400057c02 */ /* 0x000fe40008000f00 */
[-C--:B------:R-:W-:Y:S01]  /*34d0*/  SHF.L.U32 R8, R8, R10.reuse, RZ ;  /* 0x0000000a08087219 */ /* 0x080fe200000006ff */
[----:B------:R2:W-:Y:S01]  /*34e0*/  SYNCS.ARRIVE.TRANS64.RED RZ, [UR4], R6 ;  /* 0x00000006ffff79a7 */ /* 0x0005e20008000404 */
[----:B------:R-:W-:Y:S01]  /*34f0*/  SHF.L.U32 R7, R0, R10, RZ ;  /* 0x0000000a00077219 */ /* 0x000fe200000006ff */
[----:B------:R2:W-:Y:S04]  /*3500*/  STS [UR6+0x160], R9 ;  /* 0x00016009ff007988 */ /* 0x0005e80008000806 */
[----:B------:R2:W-:Y:S04]  /*3510*/  STAS [R4.64], R10 ;  /* 0x0000000a04007dbd */ /* 0x0005e8000c0008ff */
[----:B------:R2:W-:Y:S04]  /*3520*/  ATOMS.OR RZ, [UR5+0x14], R8 ;  /* 0x00001408ffff798c */ /* 0x0005e8000b000005 */
[----:B------:R2:W-:Y:S04]  /*3530*/  ATOMS.OR RZ, [UR5+0x18], R7 ;  /* 0x00001807ffff798c */ /* 0x0005e8000b000005 */
[----:B------:R2:W-:Y:S02]  /*3540*/  ATOMS.XOR RZ, [UR5+0x10], R0 ;  /* 0x00001000ffff798c */ /* 0x0005e4000b800005 */
.L_x_60:
[----:B-1----:R-:W-:Y:S05]  /*3550*/  BSYNC B0 ;  /* 0x0000000000007941 */ /* 0x002fea0003800000 */
.L_x_59:
[----:B------:R-:W-:Y:S05]  /*3560*/  BRA.U UP1, `(.L_x_65) ;  /* 0x00000001016c7547 */ /* 0x000fea000b800000 */
[----:B------:R-:W-:-:S03]  /*3570*/  UMOV UR4, 0xffffffff ;  /* 0xffffffff00047882 */ /* 0x000fc60000000000 */
[----:B------:R-:W-:Y:S05]  /*3580*/  BRA.DIV UR4, `(.L_x_66) ;  /* 0x0000005e04a47947 */ /* 0x000fea000b800000 */
[----:B------:R-:W-:-:S13]  /*3590*/  ELECT P6, URZ, PT ;  /* 0x0000000000ff782f */ /* 0x000fda00038c0000 */
.L_x_172:
[----:B------:R-:W-:Y:S05]  /*35a0*/  @!P6 BRA `(.L_x_65) ;  /* 0x00000000005ce947 */ /* 0x000fea0003800000 */
[----:B--2---:R-:W2:Y:S02]  /*35b0*/  LDS R4, [UR5+0x10] ;  /* 0x00001005ff047984 */ /* 0x004ea40008000800 */
[----:B--2---:R-:W-:-:S04]  /*35c0*/  SHF.L.U32 R4, R4, 0x1f, RZ ;  /* 0x0000001f04047819 */ /* 0x004fc800000006ff */
[----:B------:R-:W2:Y:S02]  /*35d0*/  SYNCS.PHASECHK.TRANS64.TRYWAIT P0, [UR5+0x8], R4 ;  /* 0x00000804ff0075a7 */ /* 0x000ea40008001105 */
[----:B--2---:R-:W-:Y:S05]  /*35e0*/  @P0 BRA `(.L_x_67) ;  /* 0x0000000000080947 */ /* 0x004fea0003800000 */
[----:B------:R-:W2:Y:S02]  /*35f0*/  SYNCS.PHASECHK.TRANS64.TRYWAIT P0, [UR5+0x8], R4 ;  /* 0x00000804ff0075a7 */ /* 0x000ea40008001105 */
[----:B--2---:R-:W-:Y:S05]  /*3600*/  @!P0 BRA `(.L_x_68) ;  /* 0x0000005c00a48947 */ /* 0x004fea0003800000 */
.L_x_67:
[----:B------:R-:W3:Y:S01]  /*3610*/  LDS R6, [UR6+0x160] ;  /* 0x00016006ff067984 */ /* 0x000ee20008000800 */
[----:B--2---:R-:W-:Y:S02]  /*3620*/  HFMA2 R0, -RZ, RZ, 0, 5.9604644775390625e-08 ;  /* 0x00000001ff007431 */ /* 0x004fe400000001ff */
[----:B------:R-:W-:Y:S01]  /*3630*/  IMAD.MOV.U32 R4, RZ, RZ, 0xffff ;  /* 0x0000ffffff047424 */ /* 0x000fe200078e00ff */
[----:B------:R-:W-:Y:S01]  /*3640*/  UPRMT UR4, UR49, 0x654, UR7 ;  /* 0x0000065431047896 */ /* 0x000fe20008000007 */
[----:B---3--:R-:W-:-:S03]  /*3650*/  IMAD.SHL.U32 R5, R6, 0x20, RZ ;  /* 0x0000002006057824 */ /* 0x008fc600078e00ff */
[-C--:B------:R-:W-:Y:S02]  /*3660*/  SHF.L.U32 R4, R4, R6.reuse, RZ ;  /* 0x0000000604047219 */ /* 0x080fe400000006ff */
[----:B------:R-:W-:Y:S01]  /*3670*/  SHF.L.U32 R6, R0, R6, RZ ;  /* 0x0000000600067219 */ /* 0x000fe200000006ff */
[----:B------:R3:W-:Y:S04]  /*3680*/  STS [UR6+0x160], R5 ;  /* 0x00016005ff007988 */ /* 0x0007e80008000806 */
[----:B------:R3:W-:Y:S04]  /*3690*/  ATOMS.OR RZ, [UR5+0x14], R4 ;  /* 0x00001404ffff798c */ /* 0x0007e8000b000005 */
[----:B------:R3:W-:Y:S01]  /*36a0*/  ATOMS.OR RZ, [UR5+0x18], R6 ;  /* 0x00001806ffff798c */ /* 0x0007e2000b000005 */
[----:B------:R-:W-:Y:S03]  /*36b0*/  SYNCS.ARRIVE.TRANS64.RED.A1T0 RZ, [UR4], RZ ;  /* 0x000000ffffff79a7 */ /* 0x000fe60008100404 */
[----:B------:R3:W-:Y:S01]  /*36c0*/  ATOMS.XOR RZ, [UR5+0x10], R0 ;  /* 0x00001000ffff798c */ /* 0x0007e2000b800005 */
[----:B------:R-:W-:Y:S05]  /*36d0*/  BRA `(.L_x_65) ;  /* 0x0000000000107947 */ /* 0x000fea0003800000 */
.L_x_58:
[----:B------:R-:W-:Y:S02]  /*36e0*/  MOV R0, 0xffffffff ;  /* 0xffffffff00007802 */ /* 0x000fe40000000f00 */
[----:B------:R-:W-:-:S03]  /*36f0*/  MOV R4, 0x3720 ;  /* 0x0000372000047802 */ /* 0x000fc60000000f00 */
[----:B------:R2:W-:Y:S04]  /*3700*/  STS [UR6+0x160], R0 ;  /* 0x00016000ff007988 */ /* 0x0005e80008000806 */
[----:B-12--5:R-:W-:Y:S05]  /*3710*/  CALL.REL.NOINC `($__internal_1_$__cuda_sm10x_tcgen05_guardrail_trap_phase_invalid_during_alloc) ;  /* 0x0000006400787944 */ /* 0x026fea0003c00000 */
.L_x_65:
[----:B------:R-:W-:Y:S05]  /*3720*/  WARPSYNC.ALL ;  /* 0x0000000000007948 */ /* 0x000fea0003800000 */
[----:B------:R-:W4:Y:S01]  /*3730*/  S2UR UR4, SR_CgaCtaId ;  /* 0x00000000000479c3 */ /* 0x000f220000008800 */
[----:B------:R-:W-:Y:S01]  /*3740*/  UMOV UR26, 0x400 ;  /* 0x00000400001a7882 */ /* 0x000fe20000000000 */
[----:B------:R-:W-:-:S06]  /*3750*/  NOP ;  /* 0x0000000000007918 */ /* 0x000fcc0000000000 */
[----:B------:R-:W-:Y:S06]  /*3760*/  BAR.ARV 0x6, 0xa0 ;  /* 0x0182800000007b1d */ /* 0x000fec0000002000 */
[----:B------:R-:W1:Y:S01]  /*3770*/  LDCU UR6, c[0x0][0x38c] ;  /* 0x00007180ff0677ac */ /* 0x000e620008000800 */
[----:B------:R-:W-:Y:S01]  /*3780*/  LOP3.LUT R3, R3, 0xffff, RZ, 0xc0, !PT ;  /* 0x0000ffff03037812 */ /* 0x000fe200078ec0ff */
[----:B--2---:R-:W-:Y:S01]  /*3790*/  IMAD.MOV.U32 R9, RZ, RZ, 0x1 ;  /* 0x00000001ff097424 */ /* 0x004fe200078e00ff */
[----:B------:R-:W-:Y:S01]  /*37a0*/  LOP3.LUT R2, R2, 0xffff, RZ, 0xc0, !PT ;  /* 0x0000ffff02027812 */ /* 0x000fe200078ec0ff */
[----:B------:R-:W-:Y:S01]  /*37b0*/  IMAD.MOV.U32 R8, RZ, RZ, RZ ;  /* 0x000000ffff087224 */ /* 0x000fe200078e00ff */
[----:B------:R-:W-:Y:S01]  /*37c0*/  R2UR UR28, R3 ;  /* 0x00000000031c72ca */ /* 0x000fe200000e0000 */
[----:B------:R-:W-:Y:S01]  /*37d0*/  UMOV UR32, URZ ;  /* 0x000000ff00207c82 */ /* 0x000fe20008000000 */
[----:B------:R-:W-:-:S02]  /*37e0*/  R2UR UR42, R2 ;  /* 0x00000000022a72ca */ /* 0x000fc400000e0000 */
[----:B------:R-:W-:Y:S01]  /*37f0*/  CS2R R2, SRZ ;  /* 0x0000000000027805 */ /* 0x000fe2000001ff00 */
[----:B------:R-:W-:Y:S01]  /*3800*/  UMOV UR23, URZ ;  /* 0x000000ff00177c82 */ /* 0x000fe20008000000 */
[----:B----4-:R-:W-:Y:S01]  /*3810*/  ULEA UR26, UR4, UR26, 0x18 ;  /* 0x0000001a041a7291 */ /* 0x010fe2000f8ec0ff */
[----:B------:R-:W-:Y:S01]  /*3820*/  UMOV UR22, URZ ;  /* 0x000000ff00167c82 */ /* 0x000fe20008000000 */
[----:B------:R-:W-:Y:S02]  /*3830*/  UISETP.NE.AND UP3, UPT, UR48, URZ, UPT ;  /* 0x000000ff3000728c */ /* 0x000fe4000bf65270 */
[----:B------:R-:W-:Y:S02]  /*3840*/  UIADD3 UR5, UPT, UPT, UR26, 0x4300, URZ ;  /* 0x000043001a057890 */ /* 0x000fe4000fffe0ff */
[----:B------:R-:W-:-:S03]  /*3850*/  UIADD3 UR4, UPT, UPT, UR26, 0x10300, URZ ;  /* 0x000103001a047890 */ /* 0x000fc6000fffe0ff */
[----:B---3--:R-:W2:Y:S01]  /*3860*/  LDS R0, [UR26+0x160] ;  /* 0x0001601aff007984 */ /* 0x008ea20008000800 */
[----:B-1----:R-:W-:Y:S02]  /*3870*/  UIADD3 UR6, UPT, UPT, UR6, 0x3f, URZ ;  /* 0x0000003f06067890 */ /* 0x002fe4000fffe0ff */
[----:B------:R-:W-:Y:S02]  /*3880*/  USHF.R.U32.HI UR5, URZ, 0x4, UR5 ;  /* 0x00000004ff057899 */ /* 0x000fe40008011605 */
[----:B------:R-:W-:Y:S02]  /*3890*/  USHF.R.S32.HI UR33, URZ, 0x1f, UR6 ;  /* 0x0000001fff217899 */ /* 0x000fe40008011406 */
[----:B------:R-:W-:Y:S02]  /*38a0*/  USHF.R.U32.HI UR4, URZ, 0x4, UR4 ;  /* 0x00000004ff047899 */ /* 0x000fe40008011604 */
[----:B------:R-:W-:Y:S02]  /*38b0*/  ULEA.HI UR33, UR33, UR6, URZ, 0x6 ;  /* 0x0000000621217291 */ /* 0x000fe4000f8f30ff */
[----:B------:R-:W-:-:S02]  /*38c0*/  ULOP3.LUT UR5, UR5, 0x3fff, URZ, 0xc0, !UPT ;  /* 0x00003fff05057892 */ /* 0x000fc4000f8ec0ff */
[----:B------:R-:W-:Y:S02]  /*38d0*/  USHF.R.S32.HI UR33, URZ, 0x6, UR33 ;  /* 0x00000006ff217899 */ /* 0x000fe40008011421 */
[----:B------:R-:W-:Y:S02]  /*38e0*/  ULOP3.LUT UR30, UR4, 0x3fff, URZ, 0xc0, !UPT ;  /* 0x00003fff041e7892 */ /* 0x000fe4000f8ec0ff */
[----:B------:R-:W-:Y:S01]  /*38f0*/  UISETP.LT.AND UP0, UPT, UR33, 0x1, UPT ;  /* 0x000000012100788c */ /* 0x000fe2000bf01270 */
[----:B------:R-:W-:Y:S01]  /*3900*/  UMOV UR40, 0x0 ;  /* 0x0000000000287882 */ /* 0x000fe20000000000 */
[----:B------:R-:W-:Y:S01]  /*3910*/  UMOV UR41, 0x8200010 ;  /* 0x0820001000297882 */ /* 0x000fe20000000000 */
[----:B------:R-:W-:Y:S02]  /*3920*/  ULOP3.LUT UR29, UR5, 0x10000, URZ, 0xfc, !UPT ;  /* 0x00010000051d7892 */ /* 0x000fe4000f8efcff */
[----:B------:R-:W-:Y:S02]  /*3930*/  ULOP3.LUT UR30, UR30, 0x10000, URZ, 0xfc, !UPT ;  /* 0x000100001e1e7892 */ /* 0x000fe4000f8efcff */
[----:B------:R-:W-:Y:S01]  /*3940*/  USEL UR43, UR33, 0x1, !UP0 ;  /* 0x00000001212b7887 */ /* 0x000fe2000c000000 */
[----:B------:R-:W-:Y:S01]  /*3950*/  UMOV UR38, 0x0 ;  /* 0x0000000000267882 */ /* 0x000fe20000000000 */
[----:B------:R-:W-:Y:S01]  /*3960*/  UMOV UR39, 0x8200010 ;  /* 0x0820001000277882 */ /* 0x000fe20000000000 */
[----:B------:R-:W-:Y:S01]  /*3970*/  UMOV UR36, 0x0 ;  /* 0x0000000000247882 */ /* 0x000fe20000000000 */
[----:B------:R-:W-:Y:S01]  /*3980*/  UMOV UR37, 0x8200010 ;  /* 0x0820001000257882 */ /* 0x000fe20000000000 */
[----:B------:R-:W-:Y:S01]  /*3990*/  UMOV UR34, 0x0 ;  /* 0x0000000000227882 */ /* 0x000fe20000000000 */
[----:B------:R-:W-:Y:S01]  /*39a0*/  UMOV UR35, 0x8200010 ;  /* 0x0820001000237882 */ /* 0x000fe20000000000 */
[----:B--2---:R-:W-:-:S15]  /*39b0*/  R2UR UR44, R0 ;  /* 0x00000000002c72ca */ /* 0x004fde00000e0000 */
.L_x_76:
[C---:B------:R-:W-:Y:S02]  /*39c0*/  LEA R0, R8.reuse, UR26, 0x3 ;  /* 0x0000001a08007c11 */ /* 0x040fe4000f8e18ff */
[----:B------:R-:W-:Y:S02]  /*39d0*/  SHF.L.U32 R4, R3, 0x1f, RZ ;  /* 0x0000001f03047819 */ /* 0x000fe400000006ff */
[----:B------:R-:W-:Y:S02]  /*39e0*/  LEA R5, R8, UR26, 0x4 ;  /* 0x0000001a08057c11 */ /* 0x000fe4000f8e20ff */
[----:B------:R-:W1:Y:S02]  /*39f0*/  SYNCS.PHASECHK.TRANS64.TRYWAIT P0, [R0+URZ+0xb0], R4 ;  /* 0x0000b004000075a7 */ /* 0x000e6400080011ff */
[----:B-1-3--:R-:W-:Y:S05]  /*3a00*/  @!P0 BRA `(.L_x_69) ;  /* 0x0000005800bc8947 */ /* 0x00afea0003800000 */
.L_x_173:
[----:B-1----:R-:W1:Y:S01]  /*3a10*/  LDS.128 R4, [R5+0x140] ;  /* 0x0001400005047984 */ /* 0x002e620000000c00 */
[----:B------:R-:W-:Y:S02]  /*3a20*/  VIADD R0, R0, 0xc0 ;  /* 0x000000c000007836 */ /* 0x000fe40000000000 */
[----:B------:R-:W-:Y:S01]  /*3a30*/  VIADD R8, R8, 0x1 ;  /* 0x0000000108087836 */ /* 0x000fe20000000000 */
[----:B------:R-:W-:Y:S01]  /*3a40*/  @!PT LDS RZ, [RZ] ;  /* 0x00000000fffff984 */ /* 0x000fe20000000800 */
[----:B------:R-:W-:Y:S01]  /*3a50*/  @!PT LDS RZ, [RZ] ;  /* 0x00000000fffff984 */ /* 0x000fe20000000800 */
[----:B------:R-:W-:Y:S01]  /*3a60*/  @!PT LDS RZ, [RZ] ;  /* 0x00000000fffff984 */ /* 0x000fe20000000800 */
[----:B------:R-:W-:Y:S01]  /*3a70*/  @!PT LDS RZ, [RZ] ;  /* 0x00000000fffff984 */ /* 0x000fe20000000800 */
[----:B------:R2:W-:Y:S06]  /*3a80*/  MEMBAR.ALL.CTA ;  /* 0x0000000000007992 */ /* 0x0005ec0000008000 */
[----:B--2---:R-:W2:Y:S01]  /*3a90*/  FENCE.VIEW.ASYNC.S ;  /* 0x00000000000073c6 */ /* 0x004ea20000000000 */
[----:B------:R-:W-:-:S04]  /*3aa0*/  PRMT R0, RZ, 0x654, R0 ;  /* 0x00000654ff007816 */ /* 0x000fc80000000000 */
[----:B--2---:R2:W-:Y:S01]  /*3ab0*/  SYNCS.ARRIVE.TRANS64.RED.A1T0 RZ, [R0+URZ], RZ ;  /* 0x000000ff00ff79a7 */ /* 0x0045e200081004ff */
[----:B-1----:R-:W-:Y:S01]  /*3ac0*/  LOP3.LUT P1, RZ, R6, 0x1, RZ, 0xc0, !PT ;  /* 0x0000000106ff7812 */ /* 0x002fe2000782c0ff */
[----:B--2---:R-:W-:-:S12]  /*3ad0*/  BRA.U UP3, `(.L_x_70) ;  /* 0x0000000503087547 */ /* 0x004fd8000b800000 */
[----:B------:R-:W1:Y:S01]  /*3ae0*/  LDCU UR4, c[0x0][0x38c] ;  /* 0x00007180ff0477ac */ /* 0x000e620008000800 */
[----:B------:R-:W-:Y:S02]  /*3af0*/  PLOP3.LUT P2, PT, PT, PT, PT, 0x80, 0x8 ;  /* 0x000000000008781c */ /* 0x000fe40003f4f070 */
[----:B------:R-:W-:Y:S01]  /*3b00*/  SHF.L.U32 R4, R9, 0x1f, RZ ;  /* 0x0000001f09047819 */ /* 0x000fe200000006ff */
[----:B------:R-:W-:Y:S02]  /*3b10*/  ULEA UR31, UR32, UR26, 0x3 ;  /* 0x0000001a201f7291 */ /* 0x000fe4000f8e18ff */
[----:B------:R-:W-:Y:S02]  /*3b20*/  ULEA UR11, UR32, UR44, 0x6 ;  /* 0x0000002c200b7291 */ /* 0x000fe4000f8e30ff */
[----:B-1----:R-:W-:-:S06]  /*3b30*/  UISETP.GE.AND UP0, UPT, UR4, 0x1, UPT ;  /* 0x000000010400788c */ /* 0x002fcc000bf06270 */
[----:B------:R-:W-:-:S05]  /*3b40*/  PLOP3.LUT P0, PT, PT, PT, UP0, 0x80, 0x8 ;  /* 0x000000000008781c */ /* 0x000fca0003f0f008 */
[----:B------:R-:W-:-:S08]  /*3b50*/  @UP0 ULEA UR4, UR23, UR26, 0x3 ;  /* 0x0000001a17040291 */ /* 0x000fd0000f8e18ff */
[----:B------:R-:W-:-:S04]  /*3b60*/  @P0 SHF.L.U32 R0, R2, 0x1f, RZ ;  /* 0x0000001f02000819 */ /* 0x000fc800000006ff */
[----:B------:R1:W2:Y:S01]  /*3b70*/  @P0 SYNCS.PHASECHK.TRANS64.TRYWAIT P2, [UR4], R0 ;  /* 0x00000000ff0005a7 */ /* 0x0002a20008041104 */
[----:B------:R-:W3:Y:S02]  /*3b80*/  SYNCS.PHASECHK.TRANS64.TRYWAIT P0, [UR31+0xf0], R4 ;  /* 0x0000f004ff0075a7 */ /* 0x000ee4000800111f */
[----:B-123--:R-:W-:Y:S05]  /*3b90*/  @!P0 BRA `(.L_x_71) ;  /* 0x00000058006c8947 */ /* 0x00efea0003800000 */
.L_x_175:
[----:B------:R-:W-:Y:S01]  /*3ba0*/  UMOV UR27, UR22 ;  /* 0x00000016001b7c82 */ /* 0x000fe20008000000 */
[----:B------:R-:W-:Y:S05]  /*3bb0*/  BRA.U !UP0, `(.L_x_72) ;  /* 0x0000000108c07547 */ /* 0x000fea000b800000 */
[----:B------:R-:W-:Y:S02]  /*3bc0*/  UIADD3 UR27, UPT, UPT, UR43, UR22, URZ ;  /* 0x000000162b1b7290 */ /* 0x000fe4000fffe0ff */
[----:B------:R-:W-:Y:S01]  /*3bd0*/  UPLOP3.LUT UP2, UPT, UPT, UPT, UPT, 0x40, 0x4 ;  /* 0x000000000004789c */ /* 0x000fe20003f4e870 */
[----:B------:R-:W-:Y:S01]  /*3be0*/  UMOV UR24, UR33 ;  /* 0x0000002100187c82 */ /* 0x000fe20008000000 */
[----:B------:R-:W-:-:S09]  /*3bf0*/  UMOV UR10, UR23 ;  /* 0x00000017000a7c82 */ /* 0x000fd20008000000 */
.L_x_75:
[----:B--2---:R-:W-:Y:S01]  /*3c00*/  ULEA UR5, UR10, UR26, 0x3 ;  /* 0x0000001a0a057291 */ /* 0x004fe2000f8e18ff */
[----:B---3--:R-:W-:Y:S11]  /*3c10*/  @P2 BRA `(.L_x_73) ;  /* 0x00000000000c2947 */ /* 0x008ff60003800000 */
[----:B-1----:R-:W-:Y:S04]  /*3c20*/  SHF.L.U32 R4, R2, 0x1f, RZ ;  /* 0x0000001f02047819 */ /* 0x002fe800000006ff */
[----:B------:R-:W1:Y:S02]  /*3c30*/  SYNCS.PHASECHK.TRANS64.TRYWAIT P0, [UR5], R4 ;  /* 0x00000004ff0075a7 */ /* 0x000e640008001105 */
[----:B-1----:R-:W-:Y:S05]  /*3c40*/  @!P0 BRA `(.L_x_74) ;  /* 0x0000005800588947 */ /* 0x002fea0003800000 */
.L_x_73:
[----:B------:R-:W-:Y:S01]  /*3c50*/  UISETP.NE.AND UP0, UPT, UR24, 0x1, UPT ;  /* 0x000000011800788c */ /* 0x000fe2000bf05270 */
[----:B------:R-:W-:Y:S01]  /*3c60*/  PLOP3.LUT P2, PT, PT, PT, PT, 0x80, 0x8 ;  /* 0x000000000008781c */ /* 0x000fe20003f4f070 */
[----:B------:R-:W-:Y:S02]  /*3c70*/  UIADD3 UR4, UPT, UPT, UR10, 0x1, URZ ;  /* 0x000000010a047890 */ /* 0x000fe4000fffe0ff */
[----:B------:R-:W-:Y:S02]  /*3c80*/  UIADD3 UR25, UPT, UPT, UR5, 0x30, URZ ;  /* 0x0000003005197890 */ /* 0x000fe4000fffe0ff */
[----:B------:R-:W-:Y:S01]  /*3c90*/  UISETP.NE.AND UP1, UPT, UR4, 0x6, UPT ;  /* 0x000000060400788c */ /* 0x000fe2000bf25270 */
[----:B------:R-:W-:Y:S01]  /*3ca0*/  PLOP3.LUT P0, PT, PT, PT, UP0, 0x80, 0x8 ;  /* 0x000000000008781c */ /* 0x000fe20003f0f008 */
[----:B------:R-:W-:Y:S02]  /*3cb0*/  UIADD3 UR22, UPT, UPT, UR22, 0x1, URZ ;  /* 0x0000000116167890 */ /* 0x000fe4000fffe0ff */
[----:B------:R-:W-:Y:S02]  /*3cc0*/  USEL UR6, URZ, 0x1, UP1 ;  /* 0x00000001ff067887 */ /* 0x000fe40008800000 */
[----:B------:R-:W-:Y:S02]  /*3cd0*/  USEL UR23, UR4, URZ, UP1 ;  /* 0x000000ff04177287 */ /* 0x000fe40008800000 */
[----:B------:R-:W-:Y:S02]  /*3ce0*/  UIADD3 UR24, UPT, UPT, UR24, -0x1, URZ ;  /* 0xffffffff18187890 */ /* 0x000fe4000fffe0ff */
[----:B------:R-:W-:Y:S01]  /*3cf0*/  @UP0 ULEA UR4, UR23, UR26, 0x3 ;  /* 0x0000001a17040291 */ /* 0x000fe2000f8e18ff */
[----:B------:R-:W-:Y:S01]  /*3d00*/  LOP3.LUT R2, R2, UR6, RZ, 0x3c, !PT ;  /* 0x0000000602027c12 */ /* 0x000fe2000f8e3cff */
[----:B------:R-:W-:Y:S02]  /*3d10*/  ULEA UR6, UR10, UR30, 0x9 ;  /* 0x0000001e0a067291 */ /* 0x000fe4000f8e48ff */
[----:B------:R-:W-:Y:S01]  /*3d20*/  UISETP.NE.AND UP0, UPT, UR22, UR27, UPT ;  /* 0x0000001b1600728c */ /* 0x000fe2000bf05270 */
[----:B-1----:R-:W-:Y:S01]  /*3d30*/  @P0 SHF.L.U32 R0, R2, 0x1f, RZ ;  /* 0x0000001f02000819 */ /* 0x002fe200000006ff */
[----:B------:R-:W-:Y:S02]  /*3d40*/  UIADD3 UR20, UPT, UPT, UR6, 0x2, URZ ;  /* 0x0000000206147890 */ /* 0x000fe4000fffe0ff */
[----:B------:R-:W-:Y:S01]  /*3d50*/  UIADD3 UR16, UPT, UPT, UR6, 0x4, URZ ;  /* 0x0000000406107890 */ /* 0x000fe2000fffe0ff */
[----:B------:R2:W3:Y:S01]  /*3d60*/  @P0 SYNCS.PHASECHK.TRANS64.TRYWAIT P2, [UR4], R0 ;  /* 0x00000000ff0005a7 */ /* 0x0004e20008041104 */
[----:B------:R-:W-:Y:S02]  /*3d70*/  ULEA UR4, UR10, UR29, 0x9 ;  /* 0x0000001d0a047291 */ /* 0x000fe4000f8e48ff */
[----:B------:R-:W-:Y:S02]  /*3d80*/  UIADD3 UR12, UPT, UPT, UR6, 0x6, URZ ;  /* 0x00000006060c7890 */ /* 0x000fe4000fffe0ff */
[----:B------:R-:W-:Y:S02]  /*3d90*/  UIADD3 UR18, UPT, UPT, UR4, 0x2, URZ ;  /* 0x0000000204127890 */ /* 0x000fe4000fffe0ff */
[----:B------:R-:W-:Y:S02]  /*3da0*/  UIADD3 UR14, UPT, UPT, UR4, 0x4, URZ ;  /* 0x00000004040e7890 */ /* 0x000fe4000fffe0ff */
[----:B------:R-:W-:Y:S01]  /*3db0*/  UIADD3 UR8, UPT, UPT, UR4, 0x6, URZ ;  /* 0x0000000604087890 */ /* 0x000fe2000fffe0ff */
[----:B------:R-:W-:Y:S01]  /*3dc0*/  UMOV UR7, 0x40004040 ;  /* 0x4000404000077882 */ /* 0x000fe20000000000 */
[----:B------:R-:W-:Y:S01]  /*3dd0*/  UMOV UR5, 0x40004040 ;  /* 0x4000404000057882 */ /* 0x000fe20000000000 */
[----:B------:R-:W-:Y:S01]  /*3de0*/  UMOV UR21, 0x40004040 ;  /* 0x4000404000157882 */ /* 0x000fe20000000000 */
[----:B------:R2:W-:Y:S01]  /*3df0*/  UTCHMMA.2CTA gdesc[UR4], gdesc[UR6], tmem[UR11], tmem[UR40], idesc[UR41], UP2 ;  /* 0x00ff2806040075ea */ /* 0x0005e2000920000b */
[----:B------:R-:W-:Y:S01]  /*3e00*/  UPLOP3.LUT UP2, UPT, UPT, UPT, UPT, 0x80, 0x8 ;  /* 0x000000000008789c */ /* 0x000fe20003f4f070 */
[----:B------:R-:W-:Y:S01]  /*3e10*/  UMOV UR19, 0x40004040 ;  /* 0x4000404000137882 */ /* 0x000fe20000000000 */
[----:B------:R-:W-:Y:S01]  /*3e20*/  UMOV UR17, 0x40004040 ;  /* 0x4000404000117882 */ /* 0x000fe20000000000 */
[----:B------:R2:W-:Y:S01]  /*3e30*/  UTCHMMA.2CTA gdesc[UR18], gdesc[UR20], tmem[UR11], tmem[UR38], idesc[UR39], UPT ;  /* 0x00ff2614120075ea */ /* 0x0005e2000ba0000b */
[----:B------:R-:W-:Y:S01]  /*3e40*/  UMOV UR15, 0x40004040 ;  /* 0x40004040000f7882 */ /* 0x000fe20000000000 */
[----:B------:R-:W-:Y:S01]  /*3e50*/  UMOV UR13, 0x40004040 ;  /* 0x40004040000d7882 */ /* 0x000fe20000000000 */
[----:B------:R-:W-:Y:S01]  /*3e60*/  UMOV UR9, 0x40004040 ;  /* 0x4000404000097882 */ /* 0x000fe20000000000 */
[----:B------:R2:W-:Y:S01]  /*3e70*/  UTCHMMA.2CTA gdesc[UR14], gdesc[UR16], tmem[UR11], tmem[UR36], idesc[UR37], UPT ;  /* 0x00ff24100e0075ea */ /* 0x0005e2000ba0000b */
[----:B------:R2:W-:Y:S01]  /*3e80*/  UTCHMMA.2CTA gdesc[UR8], gdesc[UR12], tmem[UR11], tmem[UR34], idesc[UR35], UPT ;  /* 0x00ff220c080075ea */ /* 0x0005e2000ba0000b */
[----:B------:R2:W-:Y:S01]  /*3e90*/  UTCBAR.2CTA.MULTICAST [UR25], URZ, UR28 ;  /* 0x000000ff190073e9 */ /* 0x0005e2000820081c */
[----:B------:R-:W-:Y:S01]  /*3ea0*/  UMOV UR10, UR23 ;  /* 0x00000017000a7c82 */ /* 0x000fe20008000000 */
[----:B------:R-:W-:Y:S05]  /*3eb0*/  BRA.U UP0, `(.L_x_75) ;  /* 0xfffffffd00507547 */ /* 0x000fea000b83ffff */
.L_x_72:
[----:B--2---:R-:W-:Y:S01]  /*3ec0*/  UIADD3 UR4, UPT, UPT, UR31, 0xd0, URZ ;  /* 0x000000d01f047890 */ /* 0x004fe2000fffe0ff */
[----:B------:R-:W-:-:S08]  /*3ed0*/  UMOV UR22, UR27 ;  /* 0x0000001b00167c82 */ /* 0x000fd00008000000 */
[----:B------:R2:W-:Y:S01]  /*3ee0*/  UTCBAR.2CTA.MULTICAST [UR4], URZ, UR42 ;  /* 0x000000ff040073e9 */ /* 0x0005e2000820082a */
[----:B------:R-:W-:Y:S02]  /*3ef0*/  NOP ;  /* 0x0000000000007918 */ /* 0x000fe40000000000 */
.L_x_70:
[----:B--2---:R-:W-:Y:S01]  /*3f00*/  UIADD3 UR4, UPT, UPT, UR32, 0x1, URZ ;  /* 0x0000000120047890 */ /* 0x004fe2000fffe0ff */
[----:B------:R-:W-:-:S03]  /*3f10*/  ISETP.NE.AND P0, PT, R8, 0x2, PT ;  /* 0x000000020800780c */ /* 0x000fc60003f05270 */
[----:B------:R-:W-:Y:S01]  /*3f20*/  UISETP.NE.AND UP0, UPT, UR4, 0x4, UPT ;  /* 0x000000040400788c */ /* 0x000fe2000bf05270 */
[----:B-1----:R-:W-:Y:S02]  /*3f30*/  SEL R0, RZ, 0x1, P0 ;  /* 0x00000001ff007807 */ /* 0x002fe40000000000 */
[----:B------:R-:W-:Y:S01]  /*3f40*/  SEL R8, R8, RZ, P0 ;  /* 0x000000ff08087207 */ /* 0x000fe20000000000 */
[----:B------:R-:W-:Y:S01]  /*3f50*/  USEL UR5, URZ, 0x1, UP0 ;  /* 0x00000001ff057887 */ /* 0x000fe20008000000 */
[----:B------:R-:W-:Y:S01]  /*3f60*/  LOP3.LUT R3, R3, R0, RZ, 0x3c, !PT ;  /* 0x0000000003037212 */ /* 0x000fe200078e3cff */
[----:B------:R-:W-:-:S04]  /*3f70*/  USEL UR32, UR4, URZ, UP0 ;  /* 0x000000ff04207287 */ /* 0x000fc80008000000 */
[----:B------:R-:W-:Y:S01]  /*3f80*/  LOP3.LUT R9, R9, UR5, RZ, 0x3c, !PT ;  /* 0x0000000509097c12 */ /* 0x000fe2000f8e3cff */
[----:B------:R-:W-:Y:S07]  /*3f90*/  @P1 BRA `(.L_x_76) ;  /* 0xfffffff800881947 */ /* 0x000fee000383ffff */
[----:B------:R-:W1:Y:S01]  /*3fa0*/  S2UR UR8, SR_CgaCtaId ;  /* 0x00000000000879c3 */ /* 0x000e620000008800 */
[----:B------:R-:W-:Y:S01]  /*3fb0*/  ELECT P0, URZ, PT ;  /* 0x0000000000ff782f */ /* 0x000fe20003800000 */
[----:B------:R-:W-:Y:S01]  /*3fc0*/  HFMA2 R0, -RZ, RZ, 0, 5.9604644775390625e-08 ;  /* 0x00000001ff007431 */ /* 0x000fe200000001ff */
[----:B------:R-:W-:-:S05]  /*3fd0*/  UMOV UR4, 0x40 ;  /* 0x0000004000047882 */ /* 0x000fca0000000000 */
[----:B------:R-:W-:Y:S01]  /*3fe0*/  UVIRTCOUNT.DEALLOC.SMPOOL 0x80 ;  /* 0x000000800000784c */ /* 0x000fe20000000000 */
[----:B------:R-:W-:Y:S02]  /*3ff0*/  UISETP.NE.AND UP1, UPT, UR48, URZ, UPT ;  /* 0x000000ff3000728c */ /* 0x000fe4000bf25270 */
[----:B-1----:R-:W-:-:S09]  /*4000*/  ULEA UR8, UR8, UR4, 0x18 ;  /* 0x0000000408087291 */ /* 0x002fd2000f8ec0ff */
[----:B------:R1:W-:Y:S01]  /*4010*/  @P0 STS.U8 [UR8+0x1c], R0 ;  /* 0x00001c00ff000988 */ /* 0x0003e20008000008 */
[----:B------:R-:W-:Y:S05]  /*4020*/  BRA.U UP1, `(.L_x_77) ;  /* 0x0000000101a07547 */ /* 0x000fea000b800000 */
[----:B------:R-:W-:Y:S01]  /*4030*/  UIADD3 UR7, UPT, UPT, UR26, 0xf0, URZ ;  /* 0x000000f01a077890 */ /* 0x000fe2000fffe0ff */
[----:B------:R-:W-:-:S03]  /*4040*/  SHF.L.U32 R2, R9, 0x1f, RZ ;  /* 0x0000001f09027819 */ /* 0x000fc600000006ff */
[----:B------:R-:W-:-:S09]  /*4050*/  ULEA UR4, UR32, UR7, 0x3 ;  /* 0x0000000720047291 */ /* 0x000fd2000f8e18ff */
[----:B------:R-:W2:Y:S02]  /*4060*/  SYNCS.PHASECHK.TRANS64.TRYWAIT P0, [UR4], R2 ;  /* 0x00000002ff0075a7 */ /* 0x000ea40008001104 */
[----:B--2---:R-:W-:Y:S05]  /*4070*/  @!P0 BRA `(.L_x_78) ;  /* 0x0000005400648947 */ /* 0x004fea0003800000 */
.L_x_178:
        /* <DEDUP_REMOVED lines=9> */
.L_x_180:
        /* <DEDUP_REMOVED lines=9> */
.L_x_182:
[----:B------:R-:W-:-:S04]  /*41a0*/  UIADD3 UR4, UPT, UPT, UR4, 0x1, URZ ;  /* 0x0000000104047890 */ /* 0x000fc8000fffe0ff */
[----:B------:R-:W-:-:S04]  /*41b0*/  UISETP.NE.AND UP0, UPT, UR4, 0x4, UPT ;  /* 0x000000040400788c */ /* 0x000fc8000bf05270 */
[----:B------:R-:W-:Y:S02]  /*41c0*/  USEL UR5, URZ, 0x1, UP0 ;  /* 0x00000001ff057887 */ /* 0x000fe40008000000 */
[----:B------:R-:W-:-:S04]  /*41d0*/  USEL UR4, UR4, URZ, UP0 ;  /* 0x000000ff04047287 */ /* 0x000fc80008000000 */
[----:B------:R-:W-:Y:S01]  /*41e0*/  ULEA UR4, UR4, UR7, 0x3 ;  /* 0x0000000704047291 */ /* 0x000fe2000f8e18ff */
[----:B------:R-:W-:-:S04]  /*41f0*/  LOP3.LUT R2, R2, UR5, RZ, 0x3c, !PT ;  /* 0x0000000502027c12 */ /* 0x000fc8000f8e3cff */
[----:B------:R-:W-:Y:S01]  /*4200*/  SHF.L.U32 R2, R2, 0x1f, RZ ;  /* 0x0000001f02027819 */ /* 0x000fe200000006ff */
[----:B-1----:R-:W-:-:S04]  /*4210*/  IMAD.U32 R0, RZ, RZ, UR4 ;  /* 0x00000004ff007e24 */ /* 0x002fc8000f8e00ff */
[----:B------:R1:W2:Y:S03]  /*4220*/  SYNCS.PHASECHK.TRANS64.TRYWAIT P0, [R0+URZ], R2 ;  /* 0x00000002000075a7 */ /* 0x0002a600080011ff */
[----:B--2---:R-:W-:Y:S05]  /*4230*/  @!P0 NANOSLEEP.SYNCS 0x989680 ;  /* 0x009896800000895d */ /* 0x004fea0003900000 */
[----:B------:R-:W2:Y:S02]  /*4240*/  @!P0 SYNCS.PHASECHK.TRANS64 P0, [R0+URZ], R2 ;  /* 0x00000002000085a7 */ /* 0x000ea400080010ff */
[----:B--2---:R-:W-:Y:S05]  /*4250*/  @P0 BRA `(.L_x_81) ;  /* 0x0000000000200947 */ /* 0x004fea0003800000 */
.L_x_82:
[----:B--2---:R2:W4:Y:S02]  /*4260*/  SYNCS.PHASECHK.TRANS64.TRYWAIT P0, [R0+URZ], R2 ;  /* 0x00000002000075a7 */ /* 0x00452400080011ff */
[----:B----4-:R-:W-:Y:S05]  /*4270*/  @!P0 NANOSLEEP.SYNCS 0x989680 ;  /* 0x009896800000895d */ /* 0x010fea0003900000 */
[----:B------:R-:W4:Y:S02]  /*4280*/  @!P0 SYNCS.PHASECHK.TRANS64 P0, [R0+URZ], R2 ;  /* 0x00000002000085a7 */ /* 0x000f2400080010ff */
[----:B----4-:R-:W-:Y:S05]  /*4290*/  @!P0 BRA `(.L_x_82) ;  /* 0xfffffffc00f08947 */ /* 0x010fea000383ffff */
[----:B------:R-:W-:Y:S05]  /*42a0*/  BRA `(.L_x_81) ;  /* 0x00000000000c7947 */ /* 0x000fea0003800000 */
.L_x_77:
[----:B------:R-:W-:-:S04]  /*42b0*/  UIADD3 UR4, UPT, UPT, UR26, 0x130, URZ ;  /* 0x000001301a047890 */ /* 0x000fc8000fffe0ff */
[----:B------:R-:W-:-:S09]  /*42c0*/  UPRMT UR4, UR49, 0x654, UR4 ;  /* 0x0000065431047896 */ /* 0x000fd20008000004 */
[----:B------:R-:W-:Y:S03]  /*42d0*/  SYNCS.ARRIVE.TRANS64.RED.A1T0 RZ, [UR4], RZ ;  /* 0x000000ffffff79a7 */ /* 0x000fe60008100404 */
.L_x_81:
[----:B-12---:R-:W-:Y:S01]  /*42e0*/  SHF.L.U32 R2, RZ, 0x1f, RZ ;  /* 0x0000001fff027819 */ /* 0x006fe200000006ff */
[----:B------:R-:W-:Y:S01]  /*42f0*/  UIADD3 UR4, UPT, UPT, UR26, 0x130, URZ ;  /* 0x000001301a047890 */ /* 0x000fe2000fffe0ff */
[----:B------:R-:W-:Y:S02]  /*4300*/  PLOP3.LUT P0, PT, PT, PT, UP1, 0x80, 0x8 ;  /* 0x000000000008781c */ /* 0x000fe40003f0f018 */
[----:B------:R-:W1:Y:S02]  /*4310*/  SYNCS.PHASECHK.TRANS64.TRYWAIT P1, [UR26+0x130], R2 ;  /* 0x00013002ff0075a7 */ /* 0x000e64000802111a */
[----:B-1----:R-:W-:Y:S09]  /*4320*/  @!P1 BRA `(.L_x_83) ;  /* 0x0000005400009947 */ /* 0x002ff20003800000 */
.L_x_184:
[----:B------:R-:W-:Y:S01]  /*4330*/  @!UP1 UPRMT UR4, UR49, 0x654, UR4 ;  /* 0x0000065431049896 */ /* 0x000fe20008000004 */
[----:B------:R-:W-:Y:S01]  /*4340*/  UMOV UR5, 0xffff ;  /* 0x0000ffff00057882 */ /* 0x000fe20000000000 */
[----:B------:R-:W-:-:S07]  /*4350*/  UMOV UR6, 0x1 ;  /* 0x0000000100067882 */ /* 0x000fce0000000000 */
[----:B------:R-:W-:Y:S01]  /*4360*/  @!P0 SYNCS.ARRIVE.TRANS64.RED.A1T0 RZ, [UR4], RZ ;  /* 0x000000ffffff89a7 */ /* 0x000fe20008100404 */
[----:B------:R-:W-:Y:S01]  /*4370*/  NOP ;  /* 0x0000000000007918 */ /* 0x000fe20000000000 */
[----:B-1----:R-:W1:Y:S01]  /*4380*/  LDS R0, [UR8+0x14] ;  /* 0x00001408ff007984 */ /* 0x002e620008000800 */
[----:B------:R-:W-:-:S04]  /*4390*/  ULOP3.LUT UR4, UR44, 0xffff, URZ, 0xc0, !UPT ;  /* 0x0000ffff2c047892 */ /* 0x000fc8000f8ec0ff */
[----:B------:R-:W-:-:S04]  /*43a0*/  USHF.R.U32.HI UR4, URZ, 0x5, UR4 ;  /* 0x00000005ff047899 */ /* 0x000fc80008011604 */
[----:B------:R-:W-:Y:S02]  /*43b0*/  USHF.L.U32 UR5, UR5, UR4, URZ ;  /* 0x0000000405057299 */ /* 0x000fe400080006ff */
[----:B------:R-:W-:-:S04]  /*43c0*/  USHF.L.U32 UR4, UR6, UR4, URZ ;  /* 0x0000000406047299 */ /* 0x000fc800080006ff */
[----:B-1----:R-:W-:-:S04]  /*43d0*/  LOP3.LUT R0, R0, UR5, RZ, 0xc0, !PT ;  /* 0x0000000500007c12 */ /* 0x002fc8000f8ec0ff */
[----:B------:R-:W-:-:S13]  /*43e0*/  ISETP.NE.AND P0, PT, R0, UR5, PT ;  /* 0x0000000500007c0c */ /* 0x000fda000bf05270 */
[----:B------:R-:W-:Y:S05]  /*43f0*/  @P0 BRA `(.L_x_84) ;  /* 0x0000000000580947 */ /* 0x000fea0003800000 */
[----:B------:R-:W1:Y:S02]  /*4400*/  LDS R0, [UR8+0x18] ;  /* 0x00001808ff007984 */ /* 0x000e640008000800 */
[----:B-1----:R-:W-:-:S04]  /*4410*/  LOP3.LUT R0, R0, UR4, RZ, 0xc0, !PT ;  /* 0x0000000400007c12 */ /* 0x002fc8000f8ec0ff */
[----:B------:R-:W-:-:S13]  /*4420*/  ISETP.NE.AND P0, PT, R0, UR4, PT ;  /* 0x0000000400007c0c */ /* 0x000fda000bf05270 */
[----:B------:R-:W-:Y:S05]  /*4430*/  @P0 BRA `(.L_x_85) ;  /* 0x00000000003c0947 */ /* 0x000fea0003800000 */
[----:B------:R-:W1:Y:S01]  /*4440*/  S2R R2, SR_LANEID ;  /* 0x0000000000027919 */ /* 0x000e620000000000 */
[----:B------:R-:W-:-:S06]  /*4450*/  ULOP3.LUT UR5, URZ, UR5, URZ, 0x33, !UPT ;  /* 0x00000005ff057292 */ /* 0x000fcc000f8e33ff */
[----:B------:R-:W-:-:S04]  /*4460*/  IMAD.U32 R0, RZ, RZ, UR5 ;  /* 0x00000005ff007e24 */ /* 0x000fc8000f8e00ff */
[----:B------:R2:W4:Y:S02]  /*4470*/  REDUX UR7, R0 ;  /* 0x00000000000773c4 */ /* 0x0005240000000000 */
[----:B------:R1:W-:Y:S01]  /*4480*/  UTCATOMSWS.AND URZ, UR5 ;  /* 0x0000000500ff79e3 */ /* 0x0003e20008000000 */
[----:B--2---:R-:W-:Y:S01]  /*4490*/  LOP3.LUT R0, RZ, UR4, RZ, 0x33, !PT ;  /* 0x00000004ff007c12 */ /* 0x004fe2000f8e33ff */
[----:B------:R-:W-:Y:S02]  /*44a0*/  VOTEU.ANY UR4, UPT, PT ;  /* 0x0000000000047886 */ /* 0x000fe400038e0100 */
[----:B------:R-:W-:Y:S02]  /*44b0*/  UFLO.U32 UR4, UR4 ;  /* 0x00000004000472bd */ /* 0x000fe400080e0000 */
[----:B------:R-:W2:Y:S04]  /*44c0*/  REDUX UR6, R0 ;  /* 0x00000000000673c4 */ /* 0x000ea80000000000 */
[----:B-1----:R-:W-:-:S02]  /*44d0*/  ISETP.EQ.U32.AND P0, PT, R2, UR4, PT ;  /* 0x0000000402007c0c */ /* 0x002fc4000bf02070 */
[----:B----4-:R-:W-:-:S11]  /*44e0*/  MOV R2, UR7 ;  /* 0x0000000700027c02 */ /* 0x010fd60008000f00 */
[----:B------:R1:W-:Y:S01]  /*44f0*/  @P0 ATOMS.AND RZ, [UR8+0x14], R2 ;  /* 0x00001402ffff098c */ /* 0x0003e2000a800008 */
[----:B--2---:R-:W-:-:S05]  /*4500*/  IMAD.U32 R0, RZ, RZ, UR6 ;  /* 0x00000006ff007e24 */ /* 0x004fca000f8e00ff */
[----:B------:R1:W-:Y:S01]  /*4510*/  @P0 ATOMS.AND RZ, [UR8+0x18], R0 ;  /* 0x00001800ffff098c */ /* 0x0003e2000a800008 */
[----:B------:R-:W-:Y:S05]  /*4520*/  BRA `(.L_x_86) ;  /* 0x0000000000147947 */ /* 0x000fea0003800000 */
.L_x_85:
[----:B------:R-:W-:Y:S02]  /*4530*/  MOV R2, 0x4550 ;  /* 0x0000455000027802 */ /* 0x000fe40000000f00 */
[----:B---3-5:R-:W-:Y:S05]  /*4540*/  CALL.REL.NOINC `($__internal_0_$__cuda_sm10x_tcgen05_guardrail_trap_col_being_dealloced_not_returned_by_alloc) ;  /* 0x0000005400e07944 */ /* 0x028fea0003c00000 */
[----:B------:R-:W-:Y:S05]  /*4550*/  BRA `(.L_x_86) ;  /* 0x0000000000087947 */ /* 0x000fea0003800000 */
.L_x_84:
[----:B------:R-:W-:Y:S02]  /*4560*/  MOV R2, 0x4580 ;  /* 0x0000458000027802 */ /* 0x000fe40000000f00 */
[----:B---3-5:R-:W-:Y:S05]  /*4570*/  CALL.REL.NOINC `($__internal_2_$__cuda_sm10x_tcgen05_guardrail_trap_unallocated_columns_being_dealloced) ;  /* 0x0000005400ec7944 */ /* 0x028fea0003c00000 */
.L_x_86:
[----:B------:R-:W-:Y:S01]  /*4580*/  NOP ;  /* 0x0000000000007918 */ /* 0x000fe20000000000 */
[----:B------:R-:W-:Y:S05]  /*4590*/  EXIT ;  /* 0x000000000000794d */ /* 0x000fea0003800000 */
.L_x_57:
[----:B------:R-:W-:-:S09]  /*45a0*/  UISETP.NE.OR UP0, UPT, UR23, 0x3, !UP4 ;  /* 0x000000031700788c */ /* 0x000fd2000e705670 */
[----:B------:R-:W-:Y:S05]  /*45b0*/  BRA.U UP0, `(.L_x_87) ;  /* 0x0000001100b87547 */ /* 0x000fea000b800000 */
[----:B------:R-:W2:Y:S01]  /*45c0*/  LDCU UR31, c[0x0][0x370] ;  /* 0x00006e00ff1f77ac */ /* 0x000ea20008000800 */
[----:B------:R-:W3:Y:S01]  /*45d0*/  LDC.64 R16, c[0x0][0x348] ;  /* 0x0000d200ff107b82 */ /* 0x000ee20000000a00 */
[----:B------:R-:W-:Y:S02]  /*45e0*/  HFMA2 R13, -RZ, RZ, 0, 0 ;  /* 0x00000000ff0d7431 */ /* 0x000fe400000001ff */
[----:B------:R-:W-:Y:S01]  /*45f0*/  IMAD.MOV.U32 R15, RZ, RZ, 0x1 ;  /* 0x00000001ff0f7424 */ /* 0x000fe200078e00ff */
[----:B------:R-:W2:Y:S01]  /*4600*/  LDCU.128 UR48, c[0x0][0xb10] ;  /* 0x00016200ff3077ac */ /* 0x000ea20008000c00 */
[----:B------:R-:W-:Y:S01]  /*4610*/  IMAD.MOV.U32 R14, RZ, RZ, RZ ;  /* 0x000000ffff0e7224 */ /* 0x000fe200078e00ff */
[----:B------:R-:W-:Y:S01]  /*4620*/  MOV R7, 0x1000 ;  /* 0x0000100000077802 */ /* 0x000fe20000000f00 */
[----:B------:R-:W4:Y:S01]  /*4630*/  LDCU UR30, c[0x0][0x374] ;  /* 0x00006e80ff1e77ac */ /* 0x000f220008000800 */
[----:B------:R-:W1:Y:S01]  /*4640*/  LDC.64 R2, c[0x0][0x888] ;  /* 0x00022200ff027b82 */ /* 0x000e620000000a00 */
[----:B------:R-:W4:Y:S01]  /*4650*/  LDCU UR15, c[0x0][0xb0c] ;  /* 0x00016180ff0f77ac */ /* 0x000f220008000800 */
[----:B------:R-:W3:Y:S06]  /*4660*/  LDCU UR52, c[0x0][0xb20] ;  /* 0x00016400ff3477ac */ /* 0x000eec0008000800 */
[----:B------:R-:W1:Y:S01]  /*4670*/  LDC.64 R4, c[0x0][0x890] ;  /* 0x00022400ff047b82 */ /* 0x000e620000000a00 */
[----:B------:R-:W3:Y:S01]  /*4680*/  LDCU UR4, c[0x0][0xb30] ;  /* 0x00016600ff0477ac */ /* 0x000ee20008000800 */
[----:B------:R-:W-:Y:S01]  /*4690*/  UMOV UR21, 0x400 ;  /* 0x0000040000157882 */ /* 0x000fe20000000000 */
[----:B--2---:R-:W-:-:S02]  /*46a0*/  UIMAD.WIDE.U32 UR6, UR31, UR48, URZ ;  /* 0x000000301f0672a5 */ /* 0x004fc4000f8e00ff */
[----:B----4-:R-:W-:Y:S02]  /*46b0*/  UIMAD.WIDE.U32 UR8, UR30, UR51, URZ ;  /* 0x000000331e0872a5 */ /* 0x010fe4000f8e00ff */
[----:B------:R-:W-:Y:S02]  /*46c0*/  ULEA UR21, UR47, UR21, 0x18 ;  /* 0x000000152f157291 */ /* 0x000fe4000f8ec0ff */
[----:B------:R-:W-:Y:S02]  /*46d0*/  UPLOP3.LUT UP2, UPT, UPT, UPT, UPT, 0x40, 0x4 ;  /* 0x000000000004789c */ /* 0x000fe40003f4e870 */
[----:B------:R-:W-:Y:S01]  /*46e0*/  UIADD3 UR37, UPT, UPT, UR21, 0x78, URZ ;  /* 0x0000007815257890 */ /* 0x000fe2000fffe0ff */
[----:B------:R-:W-:Y:S01]  /*46f0*/  UMOV UR6, UR7 ;  /* 0x0000000700067c82 */ /* 0x000fe20008000000 */
[----:B------:R-:W-:Y:S01]  /*4700*/  UMOV UR38, UR9 ;  /* 0x0000000900267c82 */ /* 0x000fe20008000000 */
[----:B------:R-:W-:Y:S02]  /*4710*/  UISETP.GE.AND UP0, UPT, UR45, 0x1, UPT ;  /* 0x000000012d00788c */ /* 0x000fe4000bf06270 */
[----:B------:R-:W-:Y:S01]  /*4720*/  UISETP.NE.AND UP4, UPT, UR45, 0x1, UPT ;  /* 0x000000012d00788c */ /* 0x000fe2000bf85270 */
[----:B------:R-:W2:Y:S01]  /*4730*/  LDCU.64 UR22, c[0x0][0xb28] ;  /* 0x00016500ff1677ac */ /* 0x000ea20008000a00 */
[----:B------:R-:W-:-:S02]  /*4740*/  UISETP.NE.AND UP6, UPT, UR15, 0x1, UPT ;  /* 0x000000010f00788c */ /* 0x000fc4000bfc5270 */
[----:B------:R-:W-:Y:S02]  /*4750*/  UISETP.NE.AND UP5, UPT, UR50, 0x1, UPT ;  /* 0x000000013200788c */ /* 0x000fe4000bfa5270 */
[----:B------:R-:W-:Y:S02]  /*4760*/  UIADD3 UR41, UPT, UPT, UR21, 0x60, URZ ;  /* 0x0000006015297890 */ /* 0x000fe4000fffe0ff */
[----:B------:R-:W-:Y:S02]  /*4770*/  UIADD3 UR33, UPT, UPT, UR21, 0x68, URZ ;  /* 0x0000006815217890 */ /* 0x000fe4000fffe0ff */
[----:B------:R-:W-:Y:S02]  /*4780*/  UIADD3 UR25, UPT, UPT, UR21, 0x70, URZ ;  /* 0x0000007015197890 */ /* 0x000fe4000fffe0ff */
[----:B------:R-:W-:Y:S02]  /*4790*/  UPRMT UR37, UR47, 0x654, UR37 ;  /* 0x000006542f257896 */ /* 0x000fe40008000025 */
[----:B------:R-:W-:-:S02]  /*47a0*/  USHF.R.U32.HI UR39, URZ, UR49, UR6 ;  /* 0x00000031ff277299 */ /* 0x000fc40008011606 */
[----:B---3--:R-:W-:Y:S02]  /*47b0*/  USHF.R.U32.HI UR38, URZ, UR52, UR38 ;  /* 0x00000034ff267299 */ /* 0x008fe40008011626 */
[----:B------:R-:W-:-:S11]  /*47c0*/  UISETP.NE.AND UP3, UPT, UR4, 0x1, UPT ;  /* 0x000000010400788c */ /* 0x000fd6000bf65270 */
.L_x_98:
[C---:B------:R-:W-:Y:S02]  /*47d0*/  LEA R12, R14.reuse, UR21, 0x3 ;  /* 0x000000150e0c7c11 */ /* 0x040fe4000f8e18ff */
[----:B------:R-:W-:Y:S02]  /*47e0*/  SHF.L.U32 R0, R13, 0x1f, RZ ;  /* 0x0000001f0d007819 */ /* 0x000fe400000006ff */
[----:B------:R-:W-:Y:S02]  /*47f0*/  LEA R8, R14, UR21, 0x4 ;  /* 0x000000150e087c11 */ /* 0x000fe4000f8e20ff */
[----:B---3--:R-:W3:Y:S02]  /*4800*/  SYNCS.PHASECHK.TRANS64.TRYWAIT P0, [R12+URZ+0xb0], R0 ;  /* 0x0000b0000c0075a7 */ /* 0x008ee400080011ff */
[----:B---3--:R-:W-:Y:S05]  /*4810*/  @!P0 BRA `(.L_x_88) ;  /* 0x0000004c00dc8947 */ /* 0x008fea0003800000 */
.L_x_185:
[----:B------:R-:W4:Y:S01]  /*4820*/  LDS.128 R8, [R8+0x140] ;  /* 0x0001400008087984 */ /* 0x000f220000000c00 */
[----:B------:R-:W-:Y:S01]  /*4830*/  UISETP.GE.AND UP0, UPT, UR45, 0x1, UPT ;  /* 0x000000012d00788c */ /* 0x000fe2000bf06270 */
[----:B------:R-:W-:Y:S01]  /*4840*/  @!PT LDS RZ, [RZ] ;  /* 0x00000000fffff984 */ /* 0x000fe20000000800 */
[----:B------:R-:W-:Y:S01]  /*4850*/  @!PT LDS RZ, [RZ] ;  /* 0x00000000fffff984 */ /* 0x000fe20000000800 */
[----:B------:R-:W-:Y:S01]  /*4860*/  @!PT LDS RZ, [RZ] ;  /* 0x00000000fffff984 */ /* 0x000fe20000000800 */
[----:B------:R-:W-:Y:S01]  /*4870*/  @!PT LDS RZ, [RZ] ;  /* 0x00000000fffff984 */ /* 0x000fe20000000800 */
[----:B------:R1:W-:Y:S06]  /*4880*/  MEMBAR.ALL.CTA ;  /* 0x0000000000007992 */ /* 0x0003ec0000008000 */
[----:B-1----:R-:W1:Y:S01]  /*4890*/  FENCE.VIEW.ASYNC.S ;  /* 0x00000000000073c6 */ /* 0x002e620000000000 */
[----:B----4-:R-:W-:Y:S11]  /*48a0*/  LOP3.LUT P0, RZ, R10, 0x1, RZ, 0xc0, !PT ;  /* 0x000000010aff7812 */ /* 0x010ff6000780c0ff */
[----:B------:R-:W-:Y:S02]  /*48b0*/  @!UPT UIADD3 URZ, UPT, UPT, URZ, URZ, URZ ;  /* 0x000000fffffff290 */ /* 0x000fe4000fffe0ff */
[----:B-1----:R-:W-:Y:S01]  /*48c0*/  VOTEU.ANY UP1, P0 ;  /* 0x0000000000ff7886 */ /* 0x002fe20000020100 */
[----:B------:R-:W-:Y:S11]  /*48d0*/  PLOP3.LUT P0, PT, PT, PT, UP1, 0x80, 0x8 ;  /* 0x000000000008781c */ /* 0x000ff60003f0f018 */
[----:B------:R-:W-:Y:S02]  /*48e0*/  @!UPT UIADD3 URZ, UPT, UPT, URZ, URZ, URZ ;  /* 0x000000fffffff290 */ /* 0x000fe4000fffe0ff */
[----:B---3--:R-:W-:Y:S02]  /*48f0*/  @P0 SHF.R.U32.HI R0, RZ, 0x10, R9 ;  /* 0x00000010ff000819 */ /* 0x008fe40000011609 */
[----:B------:R-:W-:Y:S02]  /*4900*/  @P0 MOV R6, R8 ;  /* 0x0000000800060202 */ /* 0x000fe40000000f00 */
[----:B------:R-:W-:Y:S01]  /*4910*/  @P0 R2UR UR4, R0 ;  /* 0x00000000000402ca */ /* 0x000fe200000e0000 */
[----:B------:R-:W-:Y:S01]  /*4920*/  VIADD R0, R12, 0xc0 ;  /* 0x000000c00c007836 */ /* 0x000fe20000000000 */
[----:B------:R-:W-:Y:S02]  /*4930*/  @P0 LOP3.LUT R8, R9, 0xffff, RZ, 0xc0, !PT ;  /* 0x0000ffff09080812 */ /* 0x000fe400078ec0ff */
[----:B------:R-:W-:Y:S02]  /*4940*/  @P0 R2UR UR6, R6 ;  /* 0x00000000060602ca */ /* 0x000fe400000e0000 */
[----:B------:R-:W-:Y:S02]  /*4950*/  PRMT R0, RZ, 0x654, R0 ;  /* 0x00000654ff007816 */ /* 0x000fe40000000000 */
[----:B------:R-:W-:Y:S02]  /*4960*/  @P0 R2UR UR5, R8 ;  /* 0x00000000080502ca */ /* 0x000fe400000e0000 */
[----:B------:R1:W-:Y:S03]  /*4970*/  SYNCS.ARRIVE.TRANS64.RED.A1T0 RZ, [R0+URZ], RZ ;  /* 0x000000ff00ff79a7 */ /* 0x0003e600081004ff */
[----:B------:R-:W-:Y:S04]  /*4980*/  @UP1 UMOV UR29, UR4 ;  /* 0x00000004001d1c82 */ /* 0x000fe80008000000 */
[----:B------:R-:W-:Y:S04]  /*4990*/  @UP1 UMOV UR14, UR6 ;  /* 0x00000006000e1c82 */ /* 0x000fe80008000000 */
[----:B------:R-:W-:Y:S01]  /*49a0*/  @UP1 UMOV UR13, UR5 ;  /* 0x00000005000d1c82 */ /* 0x000fe20008000000 */
[----:B------:R-:W-:Y:S05]  /*49b0*/  BRA.U !UP0, `(.L_x_89) ;  /* 0x0000000108a47547 */ /* 0x000fea000b800000 */
[----:B------:R-:W-:Y:S02]  /*49c0*/  UIMAD.WIDE.U32 UR16, UR13, UR51, URZ ;  /* 0x000000330d1072a5 */ /* 0x000fe4000f8e00ff */
[----:B------:R-:W-:Y:S02]  /*49d0*/  UIMAD.WIDE.U32 UR18, UR14, UR48, URZ ;  /* 0x000000300e1272a5 */ /* 0x000fe4000f8e00ff */
[----:B------:R-:W-:Y:S02]  /*49e0*/  USEL UR4, UR30, UR38, !UP5 ;  /* 0x000000261e047287 */ /* 0x000fe4000e800000 */
[----:B------:R-:W-:Y:S02]  /*49f0*/  USEL UR7, UR31, UR39, !UP6 ;  /* 0x000000271f077287 */ /* 0x000fe4000f000000 */
[----:B--2---:R-:W-:Y:S02]  /*4a00*/  UIMAD.WIDE.U32 UR8, UR4, UR22, URZ ;  /* 0x00000016040872a5 */ /* 0x004fe4000f8e00ff */
[----:B------:R-:W-:Y:S01]  /*4a10*/  UIMAD.WIDE.U32 UR10, UR7, UR22, URZ ;  /* 0x00000016070a72a5 */ /* 0x000fe2000f8e00ff */
[----:B------:R-:W-:Y:S02]  /*4a20*/  UMOV UR5, UR17 ;  /* 0x0000001100057c82 */ /* 0x000fe40008000000 */
[----:B------:R-:W-:Y:S03]  /*4a30*/  USHF.R.U32.HI UR6, URZ, UR52, UR5 ;  /* 0x00000034ff067299 */ /* 0x000fe60008011605 */
[----:B------:R-:W-:Y:S01]  /*4a40*/  UMOV UR5, UR19 ;  /* 0x0000001300057c82 */ /* 0x000fe20008000000 */
[----:B------:R-:W-:Y:S02]  /*4a50*/  USEL UR6, UR13, UR6, !UP5 ;  /* 0x000000060d067287 */ /* 0x000fe4000e800000 */
[----:B------:R-:W-:Y:S03]  /*4a60*/  USHF.R.U32.HI UR12, URZ, UR49, UR5 ;  /* 0x00000031ff0c7299 */ /* 0x000fe60008011605 */
[----:B------:R-:W-:Y:S02]  /*4a70*/  UMOV UR5, UR9 ;  /* 0x0000000900057c82 */ /* 0x000fe40008000000 */
[----:B------:R-:W-:Y:S03]  /*4a80*/  @UP4 USHF.R.U32.HI UR4, URZ, UR23, UR5 ;  /* 0x00000017ff044299 */ /* 0x000fe60008011605 */
[----:B------:R-:W-:Y:S01]  /*4a90*/  UMOV UR5, UR11 ;  /* 0x0000000b00057c82 */ /* 0x000fe20008000000 */
[----:B------:R-:W-:Y:S02]  /*4aa0*/  UIMAD UR4, UR45, UR4, URZ ;  /* 0x000000042d0472a4 */ /* 0x000fe4000f8e02ff */
[----:B------:R-:W-:Y:S02]  /*4ab0*/  @UP4 USHF.R.U32.HI UR7, URZ, UR23, UR5 ;  /* 0x00000017ff074299 */ /* 0x000fe40008011605 */
[----:B------:R-:W-:Y:S02]  /*4ac0*/  UIMAD.WIDE.U32 UR10, UR6, UR22, URZ ;  /* 0x00000016060a72a5 */ /* 0x000fe4000f8e00ff */
[----:B------:R-:W-:Y:S02]  /*4ad0*/  USEL UR5, UR14, UR12, !UP6 ;  /* 0x0000000c0e057287 */ /* 0x000fe4000f000000 */
[----:B------:R-:W-:Y:S02]  /*4ae0*/  UIMAD UR8, UR45, UR7, URZ ;  /* 0x000000072d0872a4 */ /* 0x000fe4000f8e02ff */
[----:B------:R-:W-:Y:S03]  /*4af0*/  UISETP.GE.AND UP0, UPT, UR6, UR4, UPT ;  /* 0x000000040600728c */ /* 0x000fe6000bf06270 */
[----:B------:R-:W-:Y:S01]  /*4b00*/  UMOV UR4, UR11 ;  /* 0x0000000b00047c82 */ /* 0x000fe20008000000 */
[----:B------:R-:W-:Y:S02]  /*4b10*/  UISETP.GE.OR UP0, UPT, UR5, UR8, UP0 ;  /* 0x000000080500728c */ /* 0x000fe40008706670 */
[----:B------:R-:W-:Y:S02]  /*4b20*/  USHF.R.U32.HI UR4, URZ, UR23, UR4 ;  /* 0x00000017ff047299 */ /* 0x000fe40008011604 */
[----:B------:R-:W-:Y:S02]  /*4b30*/  UIMAD.WIDE.U32 UR8, UR5, UR22, URZ ;  /* 0x00000016050872a5 */ /* 0x000fe4000f8e00ff */
[----:B------:R-:W-:Y:S04]  /*4b40*/  USEL UR10, UR6, UR4, !UP4 ;  /* 0x00000004060a7287 */ /* 0x000fe8000e000000 */
[----:B------:R-:W-:Y:S01]  /*4b50*/  UIADD3 UR11, UPT, UPT, -UR10, URZ, URZ ;  /* 0x000000ff0a0b7290 */ /* 0x000fe2000fffe1ff */
[----:B------:R-:W-:Y:S02]  /*4b60*/  @!UP0 UMOV UR4, UR9 ;  /* 0x0000000900048c82 */ /* 0x000fe40008000000 */
[----:B------:R-:W-:Y:S02]  /*4b70*/  @!UP0 USHF.R.U32.HI UR4, URZ, UR23, UR4 ;  /* 0x00000017ff048299 */ /* 0x000fe40008011604 */
[----:B------:R-:W-:Y:S02]  /*4b80*/  UIMAD UR8, UR45, UR11, UR6 ;  /* 0x0000000b2d0872a4 */ /* 0x000fe4000f8e0206 */
[----:B------:R-:W-:Y:S04]  /*4b90*/  @!UP0 USEL UR4, UR5, UR4, !UP4 ;  /* 0x0000000405048287 */ /* 0x000fe8000e000000 */
[----:B------:R-:W-:Y:S02]  /*4ba0*/  @!UP0 UIMAD UR7, UR7, UR8, UR4 ;  /* 0x00000008070782a4 */ /* 0x000fe4000f8e0204 */
[----:B------:R-:W-:Y:S02]  /*4bb0*/  @!UP0 UIADD3 UR9, UPT, UPT, UR10, -UR4, URZ ;  /* 0x800000040a098290 */ /* 0x000fe4000fffe0ff */
[----:B------:R-:W-:Y:S02]  /*4bc0*/  UIADD3 UR8, UPT, UPT, -UR6, URZ, URZ ;  /* 0x000000ff06087290 */ /* 0x000fe4000fffe1ff */
[----:B------:R-:W-:Y:S02]  /*4bd0*/  UIADD3 UR4, UPT, UPT, -UR5, URZ, URZ ;  /* 0x000000ff05047290 */ /* 0x000fe4000fffe1ff */
[----:B------:R-:W-:Y:S03]  /*4be0*/  @!UP0 UIMAD UR6, UR9, UR45, UR5 ;  /* 0x0000002d090682a4 */ /* 0x000fe6000f8e0205 */
[----:B------:R-:W-:Y:S01]  /*4bf0*/  @!UP0 UMOV UR5, UR7 ;  /* 0x0000000700058c82 */ /* 0x000fe20008000000 */
[----:B------:R-:W-:Y:S02]  /*4c00*/  UIMAD UR7, UR15, UR4, UR14 ;  /* 0x000000040f0772a4 */ /* 0x000fe4000f8e020e */
[----:B------:R-:W-:Y:S02]  /*4c10*/  UIMAD UR4, UR50, UR8, UR13 ;  /* 0x00000008320472a4 */ /* 0x000fe4000f8e020d */
[----:B------:R-:W-:Y:S02]  /*4c20*/  UIMAD UR14, UR5, UR15, UR7 ;  /* 0x0000000f050e72a4 */ /* 0x000fe4000f8e0207 */
[----:B------:R-:W-:Y:S11]  /*4c30*/  UIMAD UR13, UR6, UR50, UR4 ;  /* 0x00000032060d72a4 */ /* 0x000ff6000f8e0204 */
[----:B------:R-:W-:Y:S01]  /*4c40*/  @!UPT UIADD3 URZ, UPT, UPT, URZ, URZ, URZ ;  /* 0x000000fffffff290 */ /* 0x000fe2000fffe0ff */
.L_x_89:
[----:B------:R-:W3:Y:S01]  /*4c50*/  @!UP3 LDCU.128 UR8, c[0x0][0xb10] ;  /* 0x00016200ff08b7ac */ /* 0x000ee20008000c00 */
[C---:B------:R-:W-:Y:S02]  /*4c60*/  ISETP.NE.U32.AND P1, PT, R4.reuse, RZ, PT ;  /* 0x000000ff0400720c */ /* 0x040fe40003f25070 */
[----:B------:R-:W-:Y:S02]  /*4c70*/  ISETP.NE.U32.AND P0, PT, R4, RZ, PT ;  /* 0x000000ff0400720c */ /* 0x000fe40003f05070 */
[C---:B------:R-:W-:Y:S02]  /*4c80*/  ISETP.NE.AND.EX P1, PT, R5.reuse, RZ, PT, P1 ;  /* 0x000000ff0500720c */ /* 0x040fe40003f25310 */
[----:B------:R-:W-:Y:S01]  /*4c90*/  ISETP.NE.AND.EX P0, PT, R5, RZ, PT, P0 ;  /* 0x000000ff0500720c */ /* 0x000fe20003f05300 */
[----:B------:R-:W4:Y:S01]  /*4ca0*/  @!UP3 LDCU UR5, c[0x0][0xb0c] ;  /* 0x00016180ff05b7ac */ /* 0x000f220008000800 */
[----:B------:R-:W-:Y:S01]  /*4cb0*/  SHF.L.U32 R9, R15, 0x1f, RZ ;  /* 0x0000001f0f097819 */ /* 0x000fe200000006ff */
[----:B------:R-:W-:Y:S02]  /*4cc0*/  USHF.L.U32 UR42, UR20, 0x7, URZ ;  /* 0x00000007142a7899 */ /* 0x000fe400080006ff */
[----:B------:R-:W-:Y:S02]  /*4cd0*/  USHF.L.U32 UR43, UR24, 0x6, URZ ;  /* 0x00000006182b7899 */ /* 0x000fe400080006ff */
[----:B---3--:R-:W-:Y:S07]  /*4ce0*/  UIMAD.WIDE.U32 UR6, UR14, UR8, URZ ;  /* 0x000000080e0672a5 */ /* 0x008fee000f8e00ff */
[----:B------:R-:W-:Y:S01]  /*4cf0*/  @!UP3 UMOV UR4, UR7 ;  /* 0x000000070004bc82 */ /* 0x000fe20008000000 */
[----:B----4-:R-:W-:Y:S02]  /*4d00*/  @!UP3 UISETP.NE.AND UP0, UPT, UR5, 0x1, UPT ;  /* 0x000000010500b88c */ /* 0x010fe4000bf05270 */
[----:B------:R-:W-:Y:S02]  /*4d10*/  @!UP3 USHF.R.U32.HI UR4, URZ, UR9, UR4 ;  /* 0x00000009ff04b299 */ /* 0x000fe40008011604 */
[----:B------:R-:W-:Y:S02]  /*4d20*/  UIMAD.WIDE.U32 UR6, UR13, UR11, URZ ;  /* 0x0000000b0d0672a5 */ /* 0x000fe4000f8e00ff */
[----:B------:R-:W-:Y:S02]  /*4d30*/  @!UP3 USEL UR8, UR14, UR4, !UP0 ;  /* 0x000000040e08b287 */ /* 0x000fe4000c000000 */
[----:B------:R-:W-:Y:S03]  /*4d40*/  @!UP3 UISETP.NE.AND UP0, UPT, UR10, 0x1, UPT ;  /* 0x000000010a00b88c */ /* 0x000fe6000bf05270 */
[----:B------:R-:W-:Y:S02]  /*4d50*/  @!UP3 UMOV UR6, UR7 ;  /* 0x000000070006bc82 */ /* 0x000fe40008000000 */
[----:B------:R-:W3:Y:S02]  /*4d60*/  @!UP3 LDCU UR4, c[0x0][0xb20] ;  /* 0x00016400ff04b7ac */ /* 0x000ee40008000800 */
[----:B---3--:R-:W-:Y:S04]  /*4d70*/  @!UP3 USHF.R.U32.HI UR6, URZ, UR4, UR6 ;  /* 0x00000004ff06b299 */ /* 0x008fe80008011606 */
[----:B------:R-:W-:Y:S04]  /*4d80*/  @!UP3 USEL UR6, UR13, UR6, !UP0 ;  /* 0x000000060d06b287 */ /* 0x000fe8000c000000 */
[----:B------:R-:W-:Y:S02]  /*4d90*/  @!UP3 UIADD3 UR4, UPT, UPT, -UR8, UR6, URZ ;  /* 0x000000060804b290 */ /* 0x000fe4000fffe1ff */
[----:B------:R-:W-:Y:S02]  /*4da0*/  @!UP3 UIADD3 UR6, UPT, UPT, UR8, -UR6, URZ ;  /* 0x800000060806b290 */ /* 0x000fe4000fffe0ff */
[----:B------:R-:W-:Y:S02]  /*4db0*/  @!UP3 UIMAD UR14, UR4, UR5, UR14 ;  /* 0x00000005040eb2a4 */ /* 0x000fe4000f8e020e */
[----:B------:R-:W-:Y:S01]  /*4dc0*/  @!UP3 UIMAD UR13, UR6, UR10, UR13 ;  /* 0x0000000a060db2a4 */ /* 0x000fe2000f8e020d */
[----:B------:R-:W-:Y:S11]  /*4dd0*/  BRA.U UP2, `(.L_x_90) ;  /* 0x0000000102107547 */ /* 0x000ff6000b800000 */
[----:B------:R-:W-:Y:S04]  /*4de0*/  MOV R6, UR46 ;  /* 0x0000002e00067c02 */ /* 0x000fe80008000f00 */
[----:B------:R-:W-:Y:S04]  /*4df0*/  SHF.L.U32 R6, R6, 0x1f, RZ ;  /* 0x0000001f06067819 */ /* 0x000fe800000006ff */
[----:B------:R-:W3:Y:S02]  /*4e00*/  SYNCS.PHASECHK.TRANS64.TRYWAIT P2, [UR21+0xa8], R6 ;  /* 0x0000a806ff0075a7 */ /* 0x000ee40008041115 */
[----:B---3--:R-:W-:Y:S05]  /*4e10*/  @!P2 BRA `(.L_x_91) ;  /* 0x000000480070a947 */ /* 0x008fea0003800000 */
.L_x_90:
[----:B------:R-:W-:Y:S05]  /*4e20*/  @!P1 BRA `(.L_x_92) ;  /* 0x0000000000309947 */ /* 0x000fea0003800000 */
[----:B------:R-:W-:Y:S01]  /*4e30*/  ISETP.NE.U32.AND P1, PT, R2, RZ, PT ;  /* 0x000000ff0200720c */ /* 0x000fe20003f25070 */
[----:B------:R-:W3:Y:S01]  /*4e40*/  LDCU.64 UR4, c[0x0][0x358] ;  /* 0x00006b00ff0477ac */ /* 0x000ee20008000a00 */
[----:B------:R-:W-:Y:S02]  /*4e50*/  IMAD.MOV.U32 R50, RZ, RZ, 0x1 ;  /* 0x00000001ff327424 */ /* 0x000fe400078e00ff */
[----:B------:R-:W-:Y:S11]  /*4e60*/  ISETP.NE.AND.EX P1, PT, R3, RZ, PT, P1 ;  /* 0x000000ff0300720c */ /* 0x000ff60003f25310 */
[----:B------:R-:W-:Y:S02]  /*4e70*/  @!UPT UIADD3 URZ, UPT, UPT, URZ, URZ, URZ ;  /* 0x000000fffffff290 */ /* 0x000fe4000fffe0ff */
[----:B------:R-:W4:Y:S01]  /*4e80*/  @P1 LDC.64 R10, c[0x0][0x888] ;  /* 0x00022200ff0a1b82 */ /* 0x000f220000000a00 */
[----:B-1----:R-:W-:Y:S04]  /*4e90*/  @P1 IMAD R0, R4, UR36, RZ ;  /* 0x0000002404001c24 */ /* 0x002fe8000f8e02ff */
[----:B----4-:R-:W-:Y:S04]  /*4ea0*/  @P1 IMAD.WIDE R10, R0, 0x4, R10 ;  /* 0x00000004000a1825 */ /* 0x010fe800078e020a */
[----:B------:R-:W-:Y:S01]  /*4eb0*/  HFMA2 R0, -RZ, RZ, 0, 5.9604644775390625e-08 ;  /* 0x00000001ff007431 */ /* 0x000fe200000001ff */
[----:B---3-5:R3:W5:Y:S04]  /*4ec0*/  @P1 LDG.E R27, desc[UR4][R10.64] ;  /* 0x000000040a1b1981 */ /* 0x028768000c1e1900 */
[----:B------:R-:W-:Y:S01]  /*4ed0*/  @!P1 PRMT R50, R0, 0x7610, R50 ;  /* 0x0000761000329816 */ /* 0x000fe20000000032 */
[----:B---3--:R-:W4:Y:S06]  /*4ee0*/  @!P1 LDC R27, c[0x0][0x880] ;  /* 0x00022000ff1b9b82 */ /* 0x008f2c0000000800 */
.L_x_92:
[----:B----45:R-:W-:Y:S01]  /*4ef0*/  @!P0 FSETP.EQ.AND P1, PT, R27, RZ, PT ;  /* 0x000000ff1b00820b */ /* 0x030fe20003f22000 */
[----:B------:R-:W-:Y:S01]  /*4f00*/  @!UPT UIADD3 URZ, UPT, UPT, URZ, URZ, URZ ;  /* 0x000000fffffff290 */ /* 0x000fe2000fffe0ff */
[----:B------:R-:W-:Y:S11]  /*4f10*/  @!P0 BRA `(.L_x_93) ;  /* 0x0000000000188947 */ /* 0x000ff60003800000 */
[----:B------:R-:W-:Y:S02]  /*4f20*/  LOP3.LUT P0, RZ, R50, 0xff, RZ, 0xc0, !PT ;  /* 0x000000ff32ff7812 */ /* 0x000fe4000780c0ff */
[----:B------:R-:W-:Y:S04]  /*4f30*/  ISETP.NE.U32.AND P1, PT, R2, RZ, PT ;  /* 0x000000ff0200720c */ /* 0x000fe80003f25070 */
[----:B------:R-:W-:Y:S04]  /*4f40*/  ISETP.NE.AND.EX P1, PT, R3, RZ, PT, P1 ;  /* 0x000000ff0300720c */ /* 0x000fe80003f25310 */
[----:B------:R-:W-:Y:S03]  /*4f50*/  PLOP3.LUT P1, PT, P1, PT, PT, 0x8, 0x80 ;  /* 0x000000000080781c */ /* 0x000fe60000f2e170 */
[----:B------:R-:W-:Y:S11]  /*4f60*/  @P0 FSETP.EQ.AND P1, PT, R27, RZ, PT ;  /* 0x000000ff1b00020b */ /* 0x000ff60003f22000 */
[----:B------:R-:W-:Y:S02]  /*4f70*/  @!UPT UIADD3 URZ, UPT, UPT, URZ, URZ, URZ ;  /* 0x000000fffffff290 */ /* 0x000fe4000fffe0ff */
.L_x_93:
[----:B------:R-:W3:Y:S01]  /*4f80*/  SYNCS.PHASECHK.TRANS64.TRYWAIT P2, [UR21+0x80], R9 ;  /* 0x00008009ff0075a7 */ /* 0x000ee20008041115 */
[----:B------:R-:W-:Y:S04]  /*4f90*/  ELECT P0, URZ, PT ;  /* 0x0000000000ff782f */ /* 0x000fe80003800000 */
[----:B------:R-:W-:Y:S11]  /*4fa0*/  PLOP3.LUT P1, PT, P1, P0, PT, 0xf2, 0x2f ;  /* 0x00000000002f781c */ /* 0x000ff60000f21e72 */
[----:B------:R-:W-:Y:S02]  /*4fb0*/  @!UPT UIADD3 URZ, UPT, UPT, URZ, URZ, URZ ;  /* 0x000000fffffff290 */ /* 0x000fe4000fffe0ff */
[----:B------:R-:W-:Y:S05]  /*4fc0*/  @!P1 IADD3 R8, P0, PT, R16, 0x580, RZ ;  /* 0x0000058010089810 */ /* 0x000fea0007f1e0ff */
[----:B-1----:R-:W-:Y:S01]  /*4fd0*/  @!P1 IMAD.X R6, RZ, RZ, R17, P0 ;  /* 0x000000ffff069224 */ /* 0x002fe200000e0611 */
[----:B---3--:R-:W-:Y:S07]  /*4fe0*/  @!P2 BRA `(.L_x_94) ;  /* 0x000000480014a947 */ /* 0x008fee0003800000 */
.L_x_188:
[----:B------:R-:W-:Y:S01]  /*4ff0*/  @!P1 R2UR UR5, R8 ;  /* 0x00000000080592ca */ /* 0x000fe200000e0000 */
[----:B------:R-:W-:Y:S01]  /*5000*/  VOTEU.ALL UP0, P1 ;  /* 0x0000000000ff7886 */ /* 0x000fe20000800000 */
[----:B------:R-:W-:Y:S01]  /*5010*/  @!P1 R2UR UR4, R6 ;  /* 0x00000000060492ca */ /* 0x000fe200000e0000 */
[----:B------:R-:W-:Y:S01]  /*5020*/  UMOV UR16, 0x0 ;  /* 0x0000000000107882 */ /* 0x000fe20000000000 */
[----:B------:R-:W-:Y:S01]  /*5030*/  UMOV UR17, 0x10000000 ;  /* 0x1000000000117882 */ /* 0x000fe20000000000 */
[----:B------:R-:W-:Y:S01]  /*5040*/  UMOV UR44, UR36 ;  /* 0x00000024002c7c82 */ /* 0x000fe20008000000 */
[----:B------:R-:W-:Y:S01]  /*5050*/  @!UP0 UIADD3 UR40, UPT, UPT, UR21, 0x200, URZ ;  /* 0x0000020015288890 */ /* 0x000fe2000fffe0ff */
[----:B-1----:R-:W-:Y:S01]  /*5060*/  @!P1 IMAD.MOV.U32 R0, RZ, RZ, 0x1000 ;  /* 0x00001000ff009424 */ /* 0x002fe200078e00ff */
[----:B------:R-:W-:Y:S01]  /*5070*/  @!UP0 UIADD3 UR10, UPT, UPT, UR42, 0x40, URZ ;  /* 0x000000402a0a8890 */ /* 0x000fe2000fffe0ff */
[----:B------:R-:W-:Y:S01]  /*5080*/  @!P1 IADD3 R8, P0, PT, R16, 0x580, RZ ;  /* 0x0000058010089810 */ /* 0x000fe20007f1e0ff */
[----:B------:R-:W-:Y:S01]  /*5090*/  @!UP0 UIADD3 UR8, UPT, UPT, UR21, 0xa00, URZ ;  /* 0x00000a0015088890 */ /* 0x000fe2000fffe0ff */
[----:B------:R-:W-:Y:S02]  /*50a0*/  VOTEU.ALL UP0, P1 ;  /* 0x0000000000ff7886 */ /* 0x000fe40000800000 */
[----:B------:R-:W-:Y:S01]  /*50b0*/  IMAD.U32 R10, RZ, RZ, UR5 ;  /* 0x00000005ff0a7e24 */ /* 0x000fe2000f8e00ff */
[----:B------:R-:W-:Y:S01]  /*50c0*/  UMOV UR9, UR41 ;  /* 0x0000002900097c82 */ /* 0x000fe20008000000 */
[----:B------:R-:W-:Y:S01]  /*50d0*/  IMAD.U32 R11, RZ, RZ, UR4 ;  /* 0x00000004ff0b7e24 */ /* 0x000fe2000f8e00ff */
[----:B------:R-:W-:Y:S01]  /*50e0*/  UMOV UR11, UR43 ;  /* 0x0000002b000b7c82 */ /* 0x000fe20008000000 */
[----:B------:R-:W-:Y:S01]  /*50f0*/  UMOV UR12, UR36 ;  /* 0x00000024000c7c82 */ /* 0x000fe20008000000 */
[----:B------:R-:W-:Y:S01]  /*5100*/  @!P1 R2UR UR4, R10 ;  /* 0x000000000a0492ca */ /* 0x000fe200000e0000 */
[----:B------:R-:W-:Y:S01]  /*5110*/  UPRMT UR6, UR47, 0x654, UR41 ;  /* 0x000006542f067896 */ /* 0x000fe20008000029 */
[----:B------:R-:W-:Y:S01]  /*5120*/  @!P1 R2UR UR5, R11 ;  /* 0x000000000b0592ca */ /* 0x000fe200000e0000 */
[----:B------:R-:W-:Y:S11]  /*5130*/  @!P1 IMAD.X R6, RZ, RZ, R17, P0 ;  /* 0x000000ffff069224 */ /* 0x000ff600000e0611 */
[----:B------:R-:W-:Y:S01]  /*5140*/  @!UPT UIADD3 URZ, UPT, UPT, URZ, URZ, URZ ;  /* 0x000000fffffff290 */ /* 0x000fe2000fffe0ff */
[----:B------:R1:W-:Y:S01]  /*5150*/  @!UP0 UTMALDG.3D [UR40], [UR4], desc[UR16] ;  /* 0x00001028040085b4 */ /* 0x0003e20008011000 */
[----:B------:R-:W-:Y:S05]  /*5160*/  VOTEU.ALL UP0, P1 ;  /* 0x0000000000ff7886 */ /* 0x000fea0000800000 */
[----:B------:R1:W-:Y:S01]  /*5170*/  @!UP0 UTMALDG.3D [UR8], [UR4], desc[UR16] ;  /* 0x00001008040085b4 */ /* 0x0003e20008011000 */
[----:B------:R1:W-:Y:S01]  /*5180*/  @!P1 SYNCS.ARRIVE.TRANS64.RED.A0TR RZ, [UR21+0x60], R0 ;  /* 0x00006000ffff99a7 */ /* 0x0003e20008300415 */
[----:B------:R-:W-:Y:S01]  /*5190*/  SYNCS.ARRIVE.TRANS64.RED.A1T0 RZ, [UR6], RZ ;  /* 0x000000ffffff79a7 */ /* 0x000fe20008100406 */
[----:B------:R-:W3:Y:S02]  /*51a0*/  SYNCS.PHASECHK.TRANS64.TRYWAIT P2, [UR21+0x88], R9 ;  /* 0x00008809ff0075a7 */ /* 0x000ee40008041115 */
[----:B-1-3--:R-:W-:Y:S05]  /*51b0*/  @!P2 BRA `(.L_x_95) ;  /* 0x0000004400b8a947 */ /* 0x00afea0003800000 */
.L_x_190:
        /* <DEDUP_REMOVED lines=10> */
[----:B------:R-:W-:Y:S02]  /*5260*/  @!UP0 UIADD3 UR10, UPT, UPT, UR42, 0x50, URZ ;  /* 0x000000502a0a8890 */ /* 0x000fe4000fffe0ff */
[----:B------:R-:W-:Y:S01]  /*5270*/  @!UP0 UIADD3 UR8, UPT, UPT, UR21, 0x1a00, URZ ;  /* 0x00001a0015088890 */ /* 0x000fe2000fffe0ff */
[----:B------:R-:W-:Y:S01]  /*5280*/  IMAD.U32 R10, RZ, RZ, UR5 ;  /* 0x00000005ff0a7e24 */ /* 0x000fe2000f8e00ff */
[----:B------:R-:W-:Y:S01]  /*5290*/  VOTEU.ALL UP0, P1 ;  /* 0x0000000000ff7886 */ /* 0x000fe20000800000 */
[----:B------:R-:W-:Y:S01]  /*52a0*/  IMAD.U32 R11, RZ, RZ, UR4 ;  /* 0x00000004ff0b7e24 */ /* 0x000fe2000f8e00ff */
[----:B------:R-:W-:Y:S01]  /*52b0*/  UMOV UR9, UR33 ;  /* 0x0000002100097c82 */ /* 0x000fe20008000000 */
[----:B------:R-:W-:Y:S01]  /*52c0*/  UMOV UR11, UR43 ;  /* 0x0000002b000b7c82 */ /* 0x000fe20008000000 */
[----:B------:R-:W-:Y:S01]  /*52d0*/  @!P1 R2UR UR4, R10 ;  /* 0x000000000a0492ca */ /* 0x000fe200000e0000 */
[----:B------:R-:W-:Y:S01]  /*52e0*/  UMOV UR12, UR36 ;  /* 0x00000024000c7c82 */ /* 0x000fe20008000000 */
[----:B------:R-:W-:Y:S01]  /*52f0*/  @!P1 R2UR UR5, R11 ;  /* 0x000000000b0592ca */ /* 0x000fe200000e0000 */
[----:B------:R-:W-:Y:S01]  /*5300*/  UPRMT UR6, UR47, 0x654, UR33 ;  /* 0x000006542f067896 */ /* 0x000fe20008000021 */
[----:B------:R-:W-:Y:S11]  /*5310*/  @!P1 IMAD.X R6, RZ, RZ, R17, P0 ;  /* 0x000000ffff069224 */ /* 0x000ff600000e0611 */
[----:B------:R1:W-:Y:S01]  /*5320*/  @!UP0 UTMALDG.3D [UR32], [UR4], desc[UR16] ;  /* 0x00001020040085b4 */ /* 0x0003e20008011000 */
[----:B------:R-:W-:Y:S05]  /*5330*/  VOTEU.ALL UP0, P1 ;  /* 0x0000000000ff7886 */ /* 0x000fea0000800000 */
[----:B------:R1:W-:Y:S01]  /*5340*/  @!UP0 UTMALDG.3D [UR8], [UR4], desc[UR16] ;  /* 0x00001008040085b4 */ /* 0x0003e20008011000 */
[----:B------:R1:W-:Y:S01]  /*5350*/  @!P1 SYNCS.ARRIVE.TRANS64.RED.A0TR RZ, [UR21+0x68], R0 ;  /* 0x00006800ffff99a7 */ /* 0x0003e20008300415 */
[----:B------:R-:W-:Y:S01]  /*5360*/  SYNCS.ARRIVE.TRANS64.RED.A1T0 RZ, [UR6], RZ ;  /* 0x000000ffffff79a7 */ /* 0x000fe20008100406 */
[----:B------:R-:W3:Y:S02]  /*5370*/  SYNCS.PHASECHK.TRANS64.TRYWAIT P2, [UR21+0x90], R9 ;  /* 0x00009009ff0075a7 */ /* 0x000ee40008041115 */
[----:B-1-3--:R-:W-:Y:S05]  /*5380*/  @!P2 BRA `(.L_x_96) ;  /* 0x00000044005ca947 */ /* 0x00afea0003800000 */
.L_x_192:
        /* <DEDUP_REMOVED lines=9> */
[----:B------:R-:W-:Y:S01]  /*5420*/  VIADD R14, R14, 0x1 ;  /* 0x000000010e0e7836 */ /* 0x000fe20000000000 */
        /* <DEDUP_REMOVED lines=10> */
[----:B------:R-:W-:Y:S01]  /*54d0*/  UMOV UR12, UR36 ;  /* 0x00000024000c7c82 */ /* 0x000fe20008000000 */
[----:B------:R-:W-:Y:S11]  /*54e0*/  UPRMT UR6, UR47, 0x654, UR25 ;  /* 0x000006542f067896 */ /* 0x000ff60008000019 */
[----:B------:R1:W-:Y:S01]  /*54f0*/  @!UP0 UTMALDG.3D [UR24], [UR4], desc[UR16] ;  /* 0x00001018040085b4 */ /* 0x0003e20008011000 */
[----:B------:R-:W-:Y:S05]  /*5500*/  VOTEU.ALL UP0, P1 ;  /* 0x0000000000ff7886 */ /* 0x000fea0000800000 */
[----:B------:R1:W-:Y:S01]  /*5510*/  @!UP0 UTMALDG.3D [UR8], [UR4], desc[UR16] ;  /* 0x00001008040085b4 */ /* 0x0003e20008011000 */
[----:B------:R1:W-:Y:S01]  /*5520*/  @!P1 SYNCS.ARRIVE.TRANS64.RED.A0TR RZ, [UR21+0x70], R0 ;  /* 0x00007000ffff99a7 */ /* 0x0003e20008300415 */
[----:B------:R-:W-:Y:S01]  /*5530*/  SYNCS.ARRIVE.TRANS64.RED.A1T0 RZ, [UR6], RZ ;  /* 0x000000ffffff79a7 */ /* 0x000fe20008100406 */
[----:B------:R-:W3:Y:S02]  /*5540*/  SYNCS.PHASECHK.TRANS64.TRYWAIT P0, [UR21+0x98], R9 ;  /* 0x00009809ff0075a7 */ /* 0x000ee40008001115 */
[----:B-1-3--:R-:W-:Y:S05]  /*5550*/  @!P0 BRA `(.L_x_97) ;  /* 0x0000004400008947 */ /* 0x00afea0003800000 */
.L_x_194:
[----:B------:R-:W-:Y:S01]  /*5560*/  UPLOP3.LUT UP2, UPT, UPT, UPT, UPT, 0x80, 0x8 ;  /* 0x000000000008789c */ /* 0x000fe20003f4f070 */
[----:B------:R-:W-:Y:S01]  /*5570*/  @!P1 IADD3 R6, P0, PT, R16, 0x580, RZ ;  /* 0x0000058010069810 */ /* 0x000fe20007f1e0ff */
[----:B------:R-:W-:Y:S01]  /*5580*/  UMOV UR6, 0x0 ;  /* 0x0000000000067882 */ /* 0x000fe20000000000 */
[----:B------:R-:W-:Y:S01]  /*5590*/  UMOV UR7, 0x10000000 ;  /* 0x1000000000077882 */ /* 0x000fe20000000000 */
[----:B------:R-:W-:Y:S01]  /*55a0*/  VOTEU.ALL UP0, P1 ;  /* 0x0000000000ff7886 */ /* 0x000fe20000800000 */
[----:B------:R-:W-:Y:S01]  /*55b0*/  @!P1 R2UR UR5, R6 ;  /* 0x00000000060592ca */ /* 0x000fe200000e0000 */
[----:B-1----:R-:W-:Y:S01]  /*55c0*/  @!P1 IMAD.X R0, RZ, RZ, R17, P0 ;  /* 0x000000ffff009224 */ /* 0x002fe200000e0611 */
[----:B------:R-:W-:Y:S01]  /*55d0*/  UMOV UR19, UR43 ;  /* 0x0000002b00137c82 */ /* 0x000fe20008000000 */
[----:B------:R-:W-:Y:S01]  /*55e0*/  UMOV UR20, UR36 ;  /* 0x0000002400147c82 */ /* 0x000fe20008000000 */
[----:B------:R-:W-:Y:S01]  /*55f0*/  @!UP0 UIADD3 UR18, UPT, UPT, UR42, 0x30, URZ ;  /* 0x000000302a128890 */ /* 0x000fe2000fffe0ff */
[----:B------:R-:W-:Y:S01]  /*5600*/  R2UR UR24, R52 ;  /* 0x00000000341872ca */ /* 0x000fe200000e0000 */
[----:B------:R-:W-:Y:S01]  /*5610*/  @!UP0 UIADD3 UR16, UPT, UPT, UR21, 0x3200, URZ ;  /* 0x0000320015108890 */ /* 0x000fe2000fffe0ff */
[----:B------:R-:W-:Y:S01]  /*5620*/  @!P1 R2UR UR4, R0 ;  /* 0x00000000000492ca */ /* 0x000fe200000e0000 */
[----:B------:R-:W-:Y:S01]  /*5630*/  @!UP0 UIADD3 UR17, UPT, UPT, UR21, 0x78, URZ ;  /* 0x0000007815118890 */ /* 0x000fe2000fffe0ff */
[----:B------:R-:W-:Y:S01]  /*5640*/  ISETP.NE.AND P0, PT, R14, 0x2, PT ;  /* 0x000000020e00780c */ /* 0x000fe20003f05270 */
[----:B------:R-:W-:Y:S01]  /*5650*/  @!UP0 UIADD3 UR10, UPT, UPT, UR42, 0x70, URZ ;  /* 0x000000702a0a8890 */ /* 0x000fe2000fffe0ff */
[----:B------:R-:W-:Y:S01]  /*5660*/  LOP3.LUT R15, R15, 0x1, RZ, 0x3c, !PT ;  /* 0x000000010f0f7812 */ /* 0x000fe200078e3cff */
[----:B------:R-:W-:Y:S01]  /*5670*/  @!UP0 UIADD3 UR8, UPT, UPT, UR21, 0x3a00, URZ ;  /* 0x00003a0015088890 */ /* 0x000fe2000fffe0ff */
[----:B------:R-:W-:Y:S01]  /*5680*/  IMAD.U32 R8, RZ, RZ, UR5 ;  /* 0x00000005ff087e24 */ /* 0x000fe2000f8e00ff */
[----:B------:R-:W-:Y:S01]  /*5690*/  VOTEU.ALL UP0, P1 ;  /* 0x0000000000ff7886 */ /* 0x000fe20000800000 */
[----:B------:R-:W-:Y:S01]  /*56a0*/  UMOV UR11, UR43 ;  /* 0x0000002b000b7c82 */ /* 0x000fe20008000000 */
[----:B------:R-:W-:Y:S01]  /*56b0*/  UMOV UR12, UR36 ;  /* 0x00000024000c7c82 */ /* 0x000fe20008000000 */
[----:B------:R-:W-:Y:S01]  /*56c0*/  UMOV UR9, UR17 ;  /* 0x0000001100097c82 */ /* 0x000fe20008000000 */
[----:B------:R-:W-:Y:S01]  /*56d0*/  SEL R0, RZ, 0x1, P0 ;  /* 0x00000001ff007807 */ /* 0x000fe20000000000 */
[----:B------:R-:W-:Y:S01]  /*56e0*/  UIADD3 UR24, UPT, UPT, UR14, UR24, URZ ;  /* 0x000000180e187290 */ /* 0x000fe2000fffe0ff */
[----:B------:R-:W-:Y:S01]  /*56f0*/  IMAD.U32 R9, RZ, RZ, UR4 ;  /* 0x00000004ff097e24 */ /* 0x000fe2000f8e00ff */
[----:B------:R-:W-:Y:S01]  /*5700*/  @!P1 R2UR UR4, R8 ;  /* 0x00000000080492ca */ /* 0x000fe200000e0000 */
[----:B------:R-:W-:Y:S01]  /*5710*/  UMOV UR36, UR29 ;  /* 0x0000001d00247c82 */ /* 0x000fe20008000000 */
[----:B------:R-:W-:Y:S02]  /*5720*/  LOP3.LUT R13, R13, R0, RZ, 0x3c, !PT ;  /* 0x000000000d0d7212 */ /* 0x000fe400078e3cff */
[----:B------:R-:W-:Y:S02]  /*5730*/  @!P1 R2UR UR5, R9 ;  /* 0x00000000090592ca */ /* 0x000fe400000e0000 */
[----:B------:R-:W-:Y:S11]  /*5740*/  SEL R14, R14, RZ, P0 ;  /* 0x000000ff0e0e7207 */ /* 0x000ff60000000000 */
[----:B------:R1:W-:Y:S01]  /*5750*/  @!UP0 UTMALDG.3D [UR16], [UR4], desc[UR6] ;  /* 0x00000610040085b4 */ /* 0x0003e20008011000 */
[----:B------:R-:W-:Y:S05]  /*5760*/  VOTEU.ALL UP0, P1 ;  /* 0x0000000000ff7886 */ /* 0x000fea0000800000 */
[----:B------:R3:W-:Y:S01]  /*5770*/  @!UP0 UTMALDG.3D [UR8], [UR4], desc[UR6] ;  /* 0x00000608040085b4 */ /* 0x0007e20008011000 */
[----:B------:R3:W-:Y:S01]  /*5780*/  @!P1 SYNCS.ARRIVE.TRANS64.RED.A0TR RZ, [UR21+0x78], R7 ;  /* 0x00007807ffff99a7 */ /* 0x0007e20008300415 */
[----:B------:R-:W-:Y:S01]  /*5790*/  SYNCS.ARRIVE.TRANS64.RED.A1T0 RZ, [UR37], RZ ;  /* 0x000000ffffff79a7 */ /* 0x000fe20008100425 */
[----:B-1----:R-:W-:Y:S01]  /*57a0*/  UIADD3 UR20, UPT, UPT, UR13, UR63, URZ ;  /* 0x0000003f0d147290 */ /* 0x002fe2000fffe0ff */
[----:B------:R-:W-:Y:S11]  /*57b0*/  BRA.U UP1, `(.L_x_98) ;  /* 0xfffffff101047547 */ /* 0x000ff6000b83ffff */
[----:B------:R-:W-:-:S04]  /*57c0*/  SHF.L.U32 R2, R15, 0x1f, RZ ;  /* 0x0000001f0f027819 */ /* 0x000fc800000006ff */
[----:B------:R-:W1:Y:S02]  /*57d0*/  SYNCS.PHASECHK.TRANS64.TRYWAIT P0, [UR21+0x80], R2 ;  /* 0x00008002ff0075a7 */ /* 0x000e640008001115 */
[----:B-1----:R-:W-:Y:S05]  /*57e0*/  @!P0 BRA `(.L_x_99) ;  /* 0x0000004000748947 */ /* 0x002fea0003800000 */
.L_x_196:
[----:B------:R-:W4:Y:S02]  /*57f0*/  SYNCS.PHASECHK.TRANS64.TRYWAIT P0, [UR21+0x88], R2 ;  /* 0x00008802ff0075a7 */ /* 0x000f240008001115 */
[----:B----4-:R-:W-:Y:S05]  /*5800*/  @!P0 BRA `(.L_x_100) ;  /* 0x0000004000848947 */ /* 0x010fea0003800000 */
.L_x_198:
[----:B------:R-:W4:Y:S02]  /*5810*/  SYNCS.PHASECHK.TRANS64.TRYWAIT P0, [UR21+0x90], R2 ;  /* 0x00009002ff0075a7 */ /* 0x000f240008001115 */
[----:B----4-:R-:W-:Y:S05]  /*5820*/  @!P0 BRA `(.L_x_101) ;  /* 0x0000004000948947 */ /* 0x010fea0003800000 */
.L_x_200:
[----:B-1----:R-:W-:-:S07]  /*5830*/  MOV R0, UR21 ;  /* 0x0000001500007c02 */ /* 0x002fce0008000f00 */
.L_x_102:
[----:B-1----:R-:W-:-:S04]  /*5840*/  SHF.L.U32 R2, R15, 0x1f, RZ ;  /* 0x0000001f0f027819 */ /* 0x002fc800000006ff */
[----:B------:R1:W4:Y:S03]  /*5850*/  SYNCS.PHASECHK.TRANS64.TRYWAIT P0, [R0+URZ+0x98], R2 ;  /* 0x00009802000075a7 */ /* 0x00032600080011ff */
[----:B----4-:R-:W-:Y:S05]  /*5860*/  @!P0 NANOSLEEP.SYNCS 0x989680 ;  /* 0x009896800000895d */ /* 0x010fea0003900000 */
[----:B------:R-:W4:Y:S02]  /*5870*/  @!P0 SYNCS.PHASECHK.TRANS64 P0, [R0+URZ+0x98], R2 ;  /* 0x00009802000085a7 */ /* 0x000f2400080010ff */
[----:B--234-:R-:W-:Y:S05]  /*5880*/  @P0 EXIT ;  /* 0x000000000000094d */ /* 0x01cfea0003800000 */
[----:B------:R-:W-:Y:S05]  /*5890*/  BRA `(.L_x_102) ;  /* 0xfffffffc00e87947 */ /* 0x000fea000383ffff */
.L_x_87:
[----:B------:R-:W-:-:S06]  /*58a0*/  UISETP.GE.AND UP0, UPT, UR23, 0x4, UPT ;  /* 0x000000041700788c */ /* 0x000fcc000bf06270 */
[----:B------:R-:W-:-:S13]  /*58b0*/  PLOP3.LUT P0, PT, PT, PT, UP0, 0x80, 0x8 ;  /* 0x000000000008781c */ /* 0x000fda0003f0f008 */
[----:B-1----:R-:W-:Y:S05]  /*58c0*/  @!P0 EXIT ;  /* 0x000000000000894d */ /* 0x002fea0003800000 */
[----:B------:R-:W-:Y:S01]  /*58d0*/  BAR.SYNC.DEFER_BLOCKING 0x6, 0xa0 ;  /* 0x0182800000007b1d */ /* 0x000fe20000010000 */
[----:B------:R-:W-:Y:S01]  /*58e0*/  IMAD.SHL.U32 R49, R61, 0x10, RZ ;  /* 0x000000103d317824 */ /* 0x000fe200078e00ff */
[----:B------:R-:W-:Y:S01]  /*58f0*/  CS2R R58, SRZ ;  /* 0x00000000003a7805 */ /* 0x000fe2000001ff00 */
[----:B------:R-:W-:Y:S02]  /*5900*/  IMAD.SHL.U32 R5, R51, 0x200, RZ ;  /* 0x0000020033057824 */ /* 0x000fe400078e00ff */
[----:B------:R-:W-:Y:S01]  /*5910*/  IMAD.U32 R23, R61, 0x10000, RZ ;  /* 0x000100003d177824 */ /* 0x000fe200078e00ff */
[----:B------:R-:W-:Y:S01]  /*5920*/  UMOV UR43, 0x400 ;  /* 0x00000400002b7882 */ /* 0x000fe20000000000 */
[----:B------:R-:W-:Y:S01]  /*5930*/  LOP3.LUT R48, R49, 0x5b0, RZ, 0xc0, !PT ;  /* 0x000005b031307812 */ /* 0x000fe200078ec0ff */
[----:B------:R-:W-:Y:S01]  /*5940*/  ULEA UR43, UR47, UR43, 0x18 ;  /* 0x0000002b2f2b7291 */ /* 0x000fe2000f8ec0ff */
[----:B------:R-:W1:Y:S01]  /*5950*/  LDC.64 R44, c[0x0][0x888] ;  /* 0x00022200ff2c7b82 */ /* 0x000e620000000a00 */
[----:B------:R-:W-:Y:S01]  /*5960*/  IMAD.SHL.U32 R4, R61, 0x2, RZ ;  /* 0x000000023d047824 */ /* 0x000fe200078e00ff */
[----:B------:R-:W-:Y:S01]  /*5970*/  LOP3.LUT R48, R48, 0x200, R5, 0xf8, !PT ;  /* 0x0000020030307812 */ /* 0x000fe200078ef805 */
[----:B------:R-:W-:Y:S01]  /*5980*/  IMAD.SHL.U32 R5, R51, 0x200000, RZ ;  /* 0x0020000033057824 */ /* 0x000fe200078e00ff */
[C---:B------:R-:W-:Y:S01]  /*5990*/  LOP3.LUT R6, R49.reuse, 0x40, RZ, 0xc0, !PT ;  /* 0x0000004031067812 */ /* 0x040fe200078ec0ff */
[----:B------:R-:W-:Y:S01]  /*59a0*/  UIADD3 UR4, UPT, UPT, UR43, 0x200, URZ ;  /* 0x000002002b047890 */ /* 0x000fe2000fffe0ff */
[----:B------:R-:W-:Y:S01]  /*59b0*/  LOP3.LUT P0, RZ, R49, 0x40, RZ, 0xc0, !PT ;  /* 0x0000004031ff7812 */ /* 0x000fe2000780c0ff */
[----:B------:R-:W-:Y:S01]  /*59c0*/  IMAD.MOV.U32 R60, RZ, RZ, 0x1 ;  /* 0x00000001ff3c7424 */ /* 0x000fe200078e00ff */
[----:B------:R-:W2:Y:S01]  /*59d0*/  LDC.64 R46, c[0x0][0x890] ;  /* 0x00022400ff2e7b82 */ /* 0x000ea20000000a00 */
[----:B------:R-:W-:Y:S01]  /*59e0*/  LOP3.LUT R5, R5, 0x200000, RZ, 0xc0, !PT ;  /* 0x0020000005057812 */ /* 0x000fe200078ec0ff */
[----:B------:R-:W-:Y:S01]  /*59f0*/  IMAD.MOV.U32 R22, RZ, RZ, RZ ;  /* 0x000000ffff167224 */ /* 0x000fe200078e00ff */
[----:B------:R-:W-:Y:S01]  /*5a00*/  LOP3.LUT R4, R6, 0x8, R4, 0xf8, !PT ;  /* 0x0000000806047812 */ /* 0x000fe200078ef804 */
[----:B------:R-:W-:Y:S01]  /*5a10*/  IMAD.MOV.U32 R56, RZ, RZ, RZ ;  /* 0x000000ffff387224 */ /* 0x000fe200078e00ff */
[----:B------:R-:W-:Y:S01]  /*5a20*/  LOP3.LUT R23, R5, 0x400000, R23, 0xf8, !PT ;  /* 0x0040000005177812 */ /* 0x000fe200078ef817 */
[----:B------:R-:W-:Y:S01]  /*5a30*/  IMAD.U32 R53, RZ, RZ, UR4 ;  /* 0x00000004ff357e24 */ /* 0x000fe2000f8e00ff */
[----:B------:R-:W3:Y:S01]  /*5a40*/  LDS R0, [UR43+0x160] ;  /* 0x0001602bff007984 */ /* 0x000ee20008000800 */
[----:B------:R-:W4:Y:S01]  /*5a50*/  LDC.64 R42, c[0x0][0x8b0] ;  /* 0x00022c00ff2a7b82 */ /* 0x000f220000000a00 */
[----:B------:R-:W-:Y:S01]  /*5a60*/  LOP3.LUT R48, R48, R4, RZ, 0xfc, !PT ;  /* 0x0000000430307212 */ /* 0x000fe200078efcff */
[----:B------:R-:W1:Y:S01]  /*5a70*/  LDCU UR60, c[0x0][0x370] ;  /* 0x00006e00ff3c77ac */ /* 0x000e620008000800 */
[----:B------:R-:W-:Y:S01]  /*5a80*/  LOP3.LUT R61, R61, 0x60, RZ, 0xc0, !PT ;  /* 0x000000603d3d7812 */ /* 0x000fe200078ec0ff */
[----:B------:R-:W1:Y:S04]  /*5a90*/  LDCU UR42, c[0x0][0xb0c] ;  /* 0x00016180ff2a77ac */ /* 0x000e680008000800 */
[----:B------:R-:W1:Y:S01]  /*5aa0*/  LDC.64 R40, c[0x0][0x8a8] ;  /* 0x00022a00ff287b82 */ /* 0x000e620000000a00 */
[----:B------:R-:W1:Y:S01]  /*5ab0*/  LDCU UR39, c[0x0][0xb30] ;  /* 0x00016600ff2777ac */ /* 0x000e620008000800 */
[----:B------:R-:W1:Y:S01]  /*5ac0*/  LDCU.64 UR54, c[0x0][0x888] ;  /* 0x00011100ff3677ac */ /* 0x000e620008000a00 */
[----:B------:R-:W1:Y:S01]  /*5ad0*/  LDCU.64 UR40, c[0x0][0xb28] ;  /* 0x00016500ff2877ac */ /* 0x000e620008000a00 */
[----:B------:R-:W1:Y:S01]  /*5ae0*/  LDCU.128 UR56, c[0x0][0xb10] ;  /* 0x00016200ff3877ac */ /* 0x000e620008000c00 */
[----:B------:R-:W1:Y:S01]  /*5af0*/  LDCU UR53, c[0x0][0x374] ;  /* 0x00006e80ff3577ac */ /* 0x000e620008000800 */
[----:B------:R-:W-:Y:S01]  /*5b00*/  UMOV UR52, URZ ;  /* 0x000000ff00347c82 */ /* 0x000fe20008000000 */
[----:B------:R-:W-:Y:S01]  /*5b10*/  UMOV UR46, URZ ;  /* 0x000000ff002e7c82 */ /* 0x000fe20008000000 */
[----:B---3--:R-:W-:Y:S01]  /*5b20*/  IMAD.IADD R23, R0, 0x1, R23 ;  /* 0x0000000100177824 */ /* 0x008fe200078e0217 */
[----:B--2---:R-:W-:-:S07]  /*5b30*/  P2R R0, PR, RZ, 0x1 ;  /* 0x00000001ff007803 */ /* 0x004fce0000000000 */
.L_x_146:
[----:B------:R-:W-:Y:S02]  /*5b40*/  LEA R3, R56, UR43, 0x3 ;  /* 0x0000002b38037c11 */ /* 0x000fe4000f8e18ff */
[----:B------:R-:W-:Y:S02]  /*5b50*/  SHF.L.U32 R0, R58, 0x1f, RZ ;  /* 0x0000001f3a007819 */ /* 0x000fe400000006ff */
[----:B-1----:R-:W-:Y:S02]  /*5b60*/  LEA R4, R56, UR43, 0x4 ;  /* 0x0000002b38047c11 */ /* 0x002fe4000f8e20ff */
[----:B------:R-:W2:Y:S02]  /*5b70*/  SYNCS.PHASECHK.TRANS64.TRYWAIT P0, [R3+URZ+0xb0], R0 ;  /* 0x0000b000030075a7 */ /* 0x000ea400080011ff */
[----:B--2---:R-:W-:Y:S05]  /*5b80*/  @!P0 BRA `(.L_x_103) ;  /* 0x0000003c00d48947 */ /* 0x004fea0003800000 */
.L_x_201:
[----:B------:R-:W3:Y:S01]  /*5b90*/  LDS.128 R4, [R4+0x140] ;  /* 0x0001400004047984 */ /* 0x000ee20000000c00 */
[----:B------:R-:W-:Y:S01]  /*5ba0*/  UISETP.GE.AND UP0, UPT, UR45, 0x1, UPT ;  /* 0x000000012d00788c */ /* 0x000fe2000bf06270 */
[----:B------:R-:W-:Y:S01]  /*5bb0*/  @!PT LDS RZ, [RZ] ;  /* 0x00000000fffff984 */ /* 0x000fe20000000800 */
[----:B------:R-:W-:Y:S01]  /*5bc0*/  @!PT LDS RZ, [RZ] ;  /* 0x00000000fffff984 */ /* 0x000fe20000000800 */
[----:B------:R-:W-:Y:S01]  /*5bd0*/  @!PT LDS RZ, [RZ] ;  /* 0x00000000fffff984 */ /* 0x000fe20000000800 */
[----:B------:R-:W-:Y:S01]  /*5be0*/  @!PT LDS RZ, [RZ] ;  /* 0x00000000fffff984 */ /* 0x000fe20000000800 */
[----:B------:R1:W-:Y:S06]  /*5bf0*/  MEMBAR.ALL.CTA ;  /* 0x0000000000007992 */ /* 0x0003ec0000008000 */
[----:B-1----:R-:W1:Y:S01]  /*5c00*/  FENCE.VIEW.ASYNC.S ;  /* 0x00000000000073c6 */ /* 0x002e620000000000 */
[----:B---3--:R-:W-:Y:S11]  /*5c10*/  LOP3.LUT P0, RZ, R6, 0x1, RZ, 0xc0, !PT ;  /* 0x0000000106ff7812 */ /* 0x008ff6000780c0ff */
[----:B------:R-:W-:Y:S02]  /*5c20*/  @!UPT UIADD3 URZ, UPT, UPT, URZ, URZ, URZ ;  /* 0x000000fffffff290 */ /* 0x000fe4000fffe0ff */
[----:B-1----:R-:W-:Y:S01]  /*5c30*/  VOTEU.ANY UP1, P0 ;  /* 0x0000000000ff7886 */ /* 0x002fe20000020100 */
[----:B------:R-:W-:Y:S01]  /*5c40*/  PLOP3.LUT P0, PT, PT, PT, UP1, 0x80, 0x8 ;  /* 0x000000000008781c */ /* 0x000fe20003f0f018 */
[----:B------:R-:W-:Y:S11]  /*5c50*/  UP2UR UR62, UPR, URZ, 0x2 ;  /* 0x00000002ff3e7883 */ /* 0x000ff60008000000 */
[----:B------:R-:W-:Y:S01]  /*5c60*/  @!UPT UIADD3 URZ, UPT, UPT, URZ, URZ, URZ ;  /* 0x000000fffffff290 */ /* 0x000fe2000fffe0ff */
[----:B--2---:R-:W-:Y:S02]  /*5c70*/  @P0 SHF.R.U32.HI R0, RZ, 0x10, R5 ;  /* 0x00000010ff000819 */ /* 0x004fe40000011605 */
        /* <DEDUP_REMOVED lines=12> */
[----:B------:R-:W2:Y:S01]  /*5d40*/  LDCU UR12, c[0x0][0xb20] ;  /* 0x00016400ff0c77ac */ /* 0x000ea20008000800 */
[----:B------:R-:W-:Y:S02]  /*5d50*/  UIMAD.WIDE.U32 UR4, UR53, UR59, URZ ;  /* 0x0000003b350472a5 */ /* 0x000fe4000f8e00ff */
[----:B------:R-:W-:Y:S02]  /*5d60*/  UIMAD.WIDE.U32 UR6, UR60, UR56, URZ ;  /* 0x000000383c0672a5 */ /* 0x000fe4000f8e00ff */
[----:B------:R-:W-:Y:S02]  /*5d70*/  UISETP.NE.AND UP0, UPT, UR58, 0x1, UPT ;  /* 0x000000013a00788c */ /* 0x000fe4000bf05270 */
[----:B------:R-:W-:Y:S02]  /*5d80*/  UIMAD.WIDE.U32 UR8, UR37, UR59, URZ ;  /* 0x0000003b250872a5 */ /* 0x000fe4000f8e00ff */
[----:B------:R-:W-:Y:S02]  /*5d90*/  UIMAD.WIDE.U32 UR10, UR38, UR56, URZ ;  /* 0x00000038260a72a5 */ /* 0x000fe4000f8e00ff */
[----:B------:R-:W-:Y:S02]  /*5da0*/  UISETP.NE.AND UP1, UPT, UR42, 0x1, UPT ;  /* 0x000000012a00788c */ /* 0x000fe4000bf25270 */
[----:B------:R-:W-:Y:S01]  /*5db0*/  UISETP.NE.AND UP2, UPT, UR45, 0x1, UPT ;  /* 0x000000012d00788c */ /* 0x000fe2000bf45270 */
[----:B------:R-:W-:Y:S02]  /*5dc0*/  UMOV UR4, UR5 ;  /* 0x0000000500047c82 */ /* 0x000fe40008000000 */
[----:B--2---:R-:W-:Y:S03]  /*5dd0*/  USHF.R.U32.HI UR5, URZ, UR12, UR4 ;  /* 0x0000000cff057299 */ /* 0x004fe60008011604 */
[----:B------:R-:W-:Y:S02]  /*5de0*/  UMOV UR4, UR7 ;  /* 0x0000000700047c82 */ /* 0x000fe40008000000 */
[----:B------:R-:W-:Y:S02]  /*5df0*/  USHF.R.U32.HI UR7, URZ, UR57, UR4 ;  /* 0x00000039ff077299 */ /* 0x000fe40008011604 */
[----:B------:R-:W-:Y:S02]  /*5e00*/  USEL UR4, UR53, UR5, !UP0 ;  /* 0x0000000535047287 */ /* 0x000fe4000c000000 */
[----:B------:R-:W-:Y:S01]  /*5e10*/  USEL UR7, UR60, UR7, !UP1 ;  /* 0x000000073c077287 */ /* 0x000fe2000c800000 */
[----:B------:R-:W-:Y:S01]  /*5e20*/  UMOV UR5, UR9 ;  /* 0x0000000900057c82 */ /* 0x000fe20008000000 */
[----:B------:R-:W-:Y:S02]  /*5e30*/  UIMAD.WIDE.U32 UR8, UR4, UR40, URZ ;  /* 0x00000028040872a5 */ /* 0x000fe4000f8e00ff */
[----:B------:R-:W-:Y:S03]  /*5e40*/  USHF.R.U32.HI UR6, URZ, UR12, UR5 ;  /* 0x0000000cff067299 */ /* 0x000fe60008011605 */
[----:B------:R-:W-:Y:S01]  /*5e50*/  UMOV UR5, UR11 ;  /* 0x0000000b00057c82 */ /* 0x000fe20008000000 */
[----:B------:R-:W-:Y:S02]  /*5e60*/  UIMAD.WIDE.U32 UR10, UR7, UR40, URZ ;  /* 0x00000028070a72a5 */ /* 0x000fe4000f8e00ff */
[----:B------:R-:W-:Y:S02]  /*5e70*/  USHF.R.U32.HI UR12, URZ, UR57, UR5 ;  /* 0x00000039ff0c7299 */ /* 0x000fe40008011605 */
[----:B------:R-:W-:Y:S01]  /*5e80*/  USEL UR6, UR37, UR6, !UP0 ;  /* 0x0000000625067287 */ /* 0x000fe2000c000000 */
[----:B------:R-:W-:Y:S02]  /*5e90*/  UMOV UR5, UR9 ;  /* 0x0000000900057c82 */ /* 0x000fe40008000000 */
[----:B------:R-:W-:Y:S01]  /*5ea0*/  UMOV UR10, UR11 ;  /* 0x0000000b000a7c82 */ /* 0x000fe20008000000 */
[----:B------:R-:W-:Y:S02]  /*5eb0*/  @UP2 USHF.R.U32.HI UR4, URZ, UR41, UR5 ;  /* 0x00000029ff042299 */ /* 0x000fe40008011605 */
[----:B------:R-:W-:Y:S02]  /*5ec0*/  @UP2 USHF.R.U32.HI UR7, URZ, UR41, UR10 ;  /* 0x00000029ff072299 */ /* 0x000fe4000801160a */
[----:B------:R-:W-:Y:S02]  /*5ed0*/  UIMAD UR4, UR45, UR4, URZ ;  /* 0x000000042d0472a4 */ /* 0x000fe4000f8e02ff */
        /* <DEDUP_REMOVED lines=8> */
[----:B------:R-:W-:Y:S02]  /*5f60*/  USEL UR11, UR6, UR4, !UP2 ;  /* 0x00000004060b7287 */ /* 0x000fe4000d000000 */
[----:B------:R-:W-:Y:S02]  /*5f70*/  UIADD3 UR8, UPT, UPT, -UR5, URZ, URZ ;  /* 0x000000ff05087290 */ /* 0x000fe4000fffe1ff */
[----:B------:R-:W-:Y:S01]  /*5f80*/  UIADD3 UR10, UPT, UPT, -UR11, URZ, URZ ;  /* 0x000000ff0b0a7290 */ /* 0x000fe2000fffe1ff */
[----:B------:R-:W-:Y:S01]  /*5f90*/  @!UP0 UMOV UR4, UR9 ;  /* 0x0000000900048c82 */ /* 0x000fe20008000000 */
[----:B------:R-:W-:Y:S02]  /*5fa0*/  UIADD3 UR9, UPT, UPT, -UR6, URZ, URZ ;  /* 0x000000ff06097290 */ /* 0x000fe4000fffe1ff */
[----:B------:R-:W-:Y:S02]  /*5fb0*/  @!UP0 USHF.R.U32.HI UR4, URZ, UR41, UR4 ;  /* 0x00000029ff048299 */ /* 0x000fe40008011604 */
[----:B------:R-:W-:Y:S02]  /*5fc0*/  UIMAD UR10, UR45, UR10, UR6 ;  /* 0x0000000a2d0a72a4 */ /* 0x000fe4000f8e0206 */
[----:B------:R-:W-:Y:S04]  /*5fd0*/  @!UP0 USEL UR4, UR5, UR4, !UP2 ;  /* 0x0000000405048287 */ /* 0x000fe8000d000000 */
[----:B------:R-:W-:Y:S02]  /*5fe0*/  @!UP0 UIMAD UR10, UR7, UR10, UR4 ;  /* 0x0000000a070a82a4 */ /* 0x000fe4000f8e0204 */
[----:B------:R-:W-:Y:S02]  /*5ff0*/  @!UP0 UIADD3 UR11, UPT, UPT, UR11, -UR4, URZ ;  /* 0x800000040b0b8290 */ /* 0x000fe4000fffe0ff */
[----:B------:R-:W-:Y:S02]  /*6000*/  UIMAD UR7, UR42, UR8, UR38 ;  /* 0x000000082a0772a4 */ /* 0x000fe4000f8e0226 */
[----:B------:R-:W-:Y:S02]  /*6010*/  @!UP0 UIMAD UR6, UR11, UR45, UR5 ;  /* 0x0000002d0b0682a4 */ /* 0x000fe4000f8e0205 */
[----:B------:R-:W-:Y:S01]  /*6020*/  UIMAD UR4, UR58, UR9, UR37 ;  /* 0x000000093a0472a4 */ /* 0x000fe2000f8e0225 */
[----:B------:R-:W-:Y:S02]  /*6030*/  @!UP0 UMOV UR5, UR10 ;  /* 0x0000000a00058c82 */ /* 0x000fe40008000000 */
[----:B------:R-:W-:Y:S02]  /*6040*/  UIMAD UR38, UR5, UR42, UR7 ;  /* 0x0000002a052672a4 */ /* 0x000fe4000f8e0207 */
[----:B------:R-:W-:Y:S11]  /*6050*/  UIMAD UR37, UR6, UR58, UR4 ;  /* 0x0000003a062572a4 */ /* 0x000ff6000f8e0204 */
[----:B------:R-:W-:Y:S01]  /*6060*/  @!UPT UIADD3 URZ, UPT, UPT, URZ, URZ, URZ ;  /* 0x000000fffffff290 */ /* 0x000fe2000fffe0ff */
.L_x_104:
[----:B------:R-:W-:Y:S01]  /*6070*/  UISETP.NE.AND UP0, UPT, UR39, 0x1, UPT ;  /* 0x000000012700788c */ /* 0x000fe2000bf05270 */
[----:B------:R-:W-:Y:S01]  /*6080*/  LOP3.LUT P0, RZ, R53, 0x90, RZ, 0xc0, !PT ;  /* 0x0000009035ff7812 */ /* 0x000fe2000780c0ff */
[----:B------:R-:W-:Y:S01]  /*6090*/  USHF.L.U32 UR50, UR24, 0x6, URZ ;  /* 0x0000000618327899 */ /* 0x000fe200080006ff */
[----:B------:R-:W-:Y:S01]  /*60a0*/  BSSY.RECONVERGENT B6, `(.L_x_105) ;  /* 0x0000034000067945 */ /* 0x000fe20003800200 */
[----:B------:R-:W-:Y:S01]  /*60b0*/  USHF.L.U32 UR49, UR20, 0x7, URZ ;  /* 0x0000000714317899 */ /* 0x000fe200080006ff */
[----:B------:R-:W-:Y:S06]  /*60c0*/  IADD3 R56, PT, PT, R56, 0x1, RZ ;  /* 0x0000000138387810 */ /* 0x000fec0007ffe0ff */
[----:B------:R-:W2:Y:S01]  /*60d0*/  @!UP0 LDCU.128 UR12, c[0x0][0xb10] ;  /* 0x00016200ff0c87ac */ /* 0x000ea20008000c00 */
[----:B------:R-:W3:Y:S01]  /*60e0*/  @!UP0 LDCU UR5, c[0x0][0xb0c] ;  /* 0x00016180ff0587ac */ /* 0x000ee20008000800 */
[----:B------:R-:W4:Y:S01]  /*60f0*/  @!UP0 LDCU UR10, c[0x0][0xb20] ;  /* 0x00016400ff0a87ac */ /* 0x000f220008000800 */
[----:B--2---:R-:W-:Y:S02]  /*6100*/  UIMAD.WIDE.U32 UR8, UR38, UR12, URZ ;  /* 0x0000000c260872a5 */ /* 0x004fe4000f8e00ff */
[----:B------:R-:W-:Y:S02]  /*6110*/  UIMAD.WIDE.U32 UR6, UR37, UR15, URZ ;  /* 0x0000000f250672a5 */ /* 0x000fe4000f8e00ff */
[----:B------:R-:W-:Y:S03]  /*6120*/  @!UP0 UISETP.NE.AND UP1, UPT, UR14, 0x1, UPT ;  /* 0x000000010e00888c */ /* 0x000fe6000bf25270 */
[----:B------:R-:W-:Y:S01]  /*6130*/  @!UP0 UMOV UR4, UR9 ;  /* 0x0000000900048c82 */ /* 0x000fe20008000000 */
[----:B---3--:R-:W-:Y:S02]  /*6140*/  @!UP0 UISETP.NE.AND UP2, UPT, UR5, 0x1, UPT ;  /* 0x000000010500888c */ /* 0x008fe4000bf45270 */
[----:B------:R-:W-:Y:S01]  /*6150*/  @!UP0 USHF.R.U32.HI UR4, URZ, UR13, UR4 ;  /* 0x0000000dff048299 */ /* 0x000fe20008011604 */
[----:B------:R-:W-:Y:S02]  /*6160*/  @!UP0 UMOV UR6, UR7 ;  /* 0x0000000700068c82 */ /* 0x000fe40008000000 */
[----:B----4-:R-:W-:Y:S02]  /*6170*/  @!UP0 USHF.R.U32.HI UR6, URZ, UR10, UR6 ;  /* 0x0000000aff068299 */ /* 0x010fe40008011606 */
[----:B------:R-:W-:Y:S02]  /*6180*/  @!UP0 USEL UR7, UR38, UR4, !UP2 ;  /* 0x0000000426078287 */ /* 0x000fe4000d000000 */
[----:B------:R-:W-:Y:S04]  /*6190*/  @!UP0 USEL UR6, UR37, UR6, !UP1 ;  /* 0x0000000625068287 */ /* 0x000fe8000c800000 */
[----:B------:R-:W-:Y:S02]  /*61a0*/  @!UP0 UIADD3 UR4, UPT, UPT, -UR7, UR6, URZ ;  /* 0x0000000607048290 */ /* 0x000fe4000fffe1ff */
[----:B------:R-:W-:Y:S02]  /*61b0*/  @!UP0 UIADD3 UR6, UPT, UPT, UR7, -UR6, URZ ;  /* 0x8000000607068290 */ /* 0x000fe4000fffe0ff */
[----:B------:R-:W-:Y:S02]  /*61c0*/  @!UP0 UIMAD UR38, UR4, UR5, UR38 ;  /* 0x00000005042682a4 */ /* 0x000fe4000f8e0226 */
[----:B------:R-:W-:Y:S01]  /*61d0*/  @!UP0 UIMAD UR37, UR6, UR14, UR37 ;  /* 0x0000000e062582a4 */ /* 0x000fe2000f8e0225 */
[----:B------:R-:W-:Y:S11]  /*61e0*/  @!P0 BRA `(.L_x_106) ;  /* 0x00000000007c8947 */ /* 0x000ff60003800000 */
[----:B------:R-:W2:Y:S01]  /*61f0*/  LDCU.64 UR8, c[0x4][0x80] ;  /* 0x01001000ff0877ac */ /* 0x000ea20008000a00 */
[----:B------:R-:W-:Y:S01]  /*6200*/  MOV R2, 0x0 ;  /* 0x0000000000027802 */ /* 0x000fe20000000f00 */
[----:B------:R-:W-:Y:S02]  /*6210*/  HFMA2 R12, -RZ, RZ, 0, 5.9604644775390625e-08 ;  /* 0x00000001ff0c7431 */ /* 0x000fe400000001ff */
[----:B------:R-:W-:Y:S01]  /*6220*/  IMAD.MOV.U32 R8, RZ, RZ, 0x70 ;  /* 0x00000070ff087424 */ /* 0x000fe200078e00ff */
[----:B------:R3:W4:Y:S01]  /*6230*/  LDC.64 R14, c[0x4][R2] ;  /* 0x01000000020e7b82 */ /* 0x0007220000000a00 */
[----:B------:R-:W1:Y:S01]  /*6240*/  LDCU.64 UR6, c[0x4][0x88] ;  /* 0x01001100ff0677ac */ /* 0x000e620008000a00 */
[----:B------:R-:W-:Y:S01]  /*6250*/  IMAD.MOV.U32 R13, RZ, RZ, RZ ;  /* 0x000000ffff0d7224 */ /* 0x000fe200078e00ff */
[----:B------:R-:W1:Y:S01]  /*6260*/  LDCU.64 UR4, c[0x4][0x8] ;  /* 0x01000100ff0477ac */ /* 0x000e620008000a00 */
[----:B--2---:R-:W-:Y:S01]  /*6270*/  MOV R5, UR9 ;  /* 0x0000000900057c02 */ /* 0x004fe20008000f00 */
[----:B------:R-:W-:Y:S01]  /*6280*/  IMAD.U32 R4, RZ, RZ, UR8 ;  /* 0x00000008ff047e24 */ /* 0x000fe2000f8e00ff */
[----:B-1----:R-:W-:Y:S01]  /*6290*/  MOV R7, UR7 ;  /* 0x0000000700077c02 */ /* 0x002fe20008000f00 */
[----:B------:R-:W-:Y:S01]  /*62a0*/  IMAD.U32 R6, RZ, RZ, UR6 ;  /* 0x00000006ff067e24 */ /* 0x000fe2000f8e00ff */
[----:B------:R-:W-:Y:S01]  /*62b0*/  MOV R11, UR5 ;  /* 0x00000005000b7c02 */ /* 0x000fe20008000f00 */
[----:B------:R-:W-:Y:S02]  /*62c0*/  IMAD.U32 R10, RZ, RZ, UR4 ;  /* 0x00000004ff0a7e24 */ /* 0x000fe4000f8e00ff */
[----:B------:R-:W-:Y:S07]  /*62d0*/  LEPC R20, `(.L_x_107) ;  /* 0x000000001014794e */ /* 0x000fee0000000000 */
[----:B---345:R-:W-:Y:S05]  /*62e0*/  CALL.ABS.NOINC R14 ;  /* 0x000000000e007343 */ /* 0x038fea0003c00000 */
.L_x_107:
[----:B------:R-:W1:Y:S01]  /*62f0*/  LDCU.64 UR8, c[0x4][0x80] ;  /* 0x01001000ff0877ac */ /* 0x000e620008000a00 */
[----:B------:R-:W2:Y:S01]  /*6300*/  LDC.64 R2, c[0x4][R2] ;  /* 0x0100000002027b82 */ /* 0x000ea20000000a00 */
[----:B------:R-:W-:Y:S02]  /*6310*/  HFMA2 R12, -RZ, RZ, 0, 5.9604644775390625e-08 ;  /* 0x00000001ff0c7431 */ /* 0x000fe400000001ff */
[----:B------:R-:W-:Y:S02]  /*6320*/  IMAD.MOV.U32 R8, RZ, RZ, 0x70 ;  /* 0x00000070ff087424 */ /* 0x000fe400078e00ff */
[----:B------:R-:W-:Y:S01]  /*6330*/  IMAD.MOV.U32 R13, RZ, RZ, RZ ;  /* 0x000000ffff0d7224 */ /* 0x000fe200078e00ff */
[----:B------:R-:W3:Y:S01]  /*6340*/  LDCU.64 UR6, c[0x4][0x88] ;  /* 0x01001100ff0677ac */ /* 0x000ee20008000a00 */
[----:B------:R-:W4:Y:S01]  /*6350*/  LDCU.64 UR4, c[0x4][0x8] ;  /* 0x01000100ff0477ac */ /* 0x000f220008000a00 */
[----:B-1----:R-:W-:Y:S02]  /*6360*/  MOV R4, UR8 ;  /* 0x0000000800047c02 */ /* 0x002fe40008000f00 */
[----:B------:R-:W-:Y:S02]  /*6370*/  MOV R5, UR9 ;  /* 0x0000000900057c02 */ /* 0x000fe40008000f00 */
[----:B---3--:R-:W-:Y:S01]  /*6380*/  MOV R7, UR7 ;  /* 0x0000000700077c02 */ /* 0x008fe20008000f00 */
[----:B------:R-:W-:Y:S01]  /*6390*/  IMAD.U32 R6, RZ, RZ, UR6 ;  /* 0x00000006ff067e24 */ /* 0x000fe2000f8e00ff */
[----:B----4-:R-:W-:Y:S01]  /*63a0*/  MOV R11, UR5 ;  /* 0x00000005000b7c02 */ /* 0x010fe20008000f00 */
[----:B------:R-:W-:Y:S02]  /*63b0*/  IMAD.U32 R10, RZ, RZ, UR4 ;  /* 0x00000004ff0a7e24 */ /* 0x000fe4000f8e00ff */
[----:B------:R-:W-:Y:S07]  /*63c0*/  LEPC R20, `(.L_x_106) ;  /* 0x000000001014794e */ /* 0x000fee0000000000 */
[----:B--2---:R-:W-:Y:S05]  /*63d0*/  CALL.ABS.NOINC R2 ;  /* 0x0000000002007343 */ /* 0x004fea0003c00000 */
.L_x_106:
[----:B------:R-:W-:Y:S05]  /*63e0*/  BSYNC.RECONVERGENT B6 ;  /* 0x0000000000067941 */ /* 0x000fea0003800200 */
.L_x_105:
[----:B------:R-:W-:Y:S02]  /*63f0*/  ISETP.NE.U32.AND P0, PT, RZ, UR54, PT ;  /* 0x00000036ff007c0c */ /* 0x000fe4000bf05070 */
[C---:B------:R-:W-:Y:S02]  /*6400*/  ISETP.NE.U32.AND P1, PT, R46.reuse, RZ, PT ;  /* 0x000000ff2e00720c */ /* 0x040fe40003f25070 */
[----:B------:R-:W-:Y:S02]  /*6410*/  ISETP.NE.U32.AND P4, PT, R46, RZ, PT ;  /* 0x000000ff2e00720c */ /* 0x000fe40003f85070 */
[----:B------:R-:W-:Y:S02]  /*6420*/  ISETP.NE.AND.EX P0, PT, RZ, UR55, PT, P0 ;  /* 0x00000037ff007c0c */ /* 0x000fe4000bf05300 */
[C---:B------:R-:W-:Y:S02]  /*6430*/  ISETP.NE.AND.EX P1, PT, R47.reuse, RZ, PT, P1 ;  /* 0x000000ff2f00720c */ /* 0x040fe40003f25310 */
[----:B------:R-:W-:Y:S02]  /*6440*/  ISETP.NE.AND.EX P4, PT, R47, RZ, P0, P4 ;  /* 0x000000ff2f00720c */ /* 0x000fe40000785340 */
[----:B------:R-:W-:Y:S02]  /*6450*/  ISETP.NE.U32.AND P5, PT, R42, RZ, PT ;  /* 0x000000ff2a00720c */ /* 0x000fe40003fa5070 */
[----:B------:R-:W-:Y:S02]  /*6460*/  ISETP.NE.U32.AND P3, PT, RZ, UR54, PT ;  /* 0x00000036ff007c0c */ /* 0x000fe4000bf65070 */
[----:B------:R-:W-:Y:S02]  /*6470*/  PLOP3.LUT P2, PT, PT, PT, PT, 0x8, 0x80 ;  /* 0x000000000080781c */ /* 0x000fe40003f4e170 */
[----:B------:R-:W-:Y:S02]  /*6480*/  ISETP.NE.AND.EX P5, PT, R43, RZ, PT, P5 ;  /* 0x000000ff2b00720c */ /* 0x000fe40003fa5350 */
[----:B------:R-:W-:Y:S03]  /*6490*/  ISETP.NE.AND.EX P3, PT, RZ, UR55, PT, P3 ;  /* 0x00000037ff007c0c */ /* 0x000fe6000bf65330 */
[----:B------:R-:W-:Y:S01]  /*64a0*/  @!P4 PLOP3.LUT P2, PT, P1, PT, PT, 0x80, 0x8 ;  /* 0x000000000008c81c */ /* 0x000fe20000f4f070 */
[----:B------:R-:W-:Y:S01]  /*64b0*/  @!UPT UIADD3 URZ, UPT, UPT, URZ, URZ, URZ ;  /* 0x000000fffffff290 */ /* 0x000fe2000fffe0ff */
[----:B------:R-:W-:Y:S11]  /*64c0*/  @!P1 BRA `(.L_x_108) ;  /* 0x0000000000309947 */ /* 0x000ff60003800000 */
[----:B------:R-:W-:Y:S01]  /*64d0*/  ISETP.NE.U32.AND P0, PT, R44, RZ, PT ;  /* 0x000000ff2c00720c */ /* 0x000fe20003f05070 */
[----:B------:R-:W2:Y:S01]  /*64e0*/  LDCU.64 UR4, c[0x0][0x358] ;  /* 0x00006b00ff0477ac */ /* 0x000ea20008000a00 */
[----:B------:R-:W-:Y:S02]  /*64f0*/  IMAD.MOV.U32 R50, RZ, RZ, 0x1 ;  /* 0x00000001ff327424 */ /* 0x000fe400078e00ff */
[----:B------:R-:W-:Y:S11]  /*6500*/  ISETP.NE.AND.EX P0, PT, R45, RZ, PT, P0 ;  /* 0x000000ff2d00720c */ /* 0x000ff60003f05300 */
[----:B------:R-:W-:Y:S02]  /*6510*/  @!UPT UIADD3 URZ, UPT, UPT, URZ, URZ, URZ ;  /* 0x000000fffffff290 */ /* 0x000fe4000fffe0ff */
[----:B------:R-:W3:Y:S01]  /*6520*/  @P0 LDC.64 R2, c[0x0][0x888] ;  /* 0x00022200ff020b82 */ /* 0x000ee20000000a00 */
[----:B-1----:R-:W-:Y:S04]  /*6530*/  @P0 IMAD R0, R46, UR36, RZ ;  /* 0x000000242e000c24 */ /* 0x002fe8000f8e02ff */
[----:B---3--:R-:W-:Y:S04]  /*6540*/  @P0 IMAD.WIDE R2, R0, 0x4, R2 ;  /* 0x0000000400020825 */ /* 0x008fe800078e0202 */
[----:B------:R-:W-:Y:S01]  /*6550*/  HFMA2 R0, -RZ, RZ, 0, 5.9604644775390625e-08 ;  /* 0x00000001ff007431 */ /* 0x000fe200000001ff */
[----:B--2--5:R2:W5:Y:S04]  /*6560*/  @P0 LDG.E R27, desc[UR4][R2.64] ;  /* 0x00000004021b0981 */ /* 0x024568000c1e1900 */
[----:B------:R-:W-:Y:S01]  /*6570*/  @!P0 PRMT R50, R0, 0x7610, R50 ;  /* 0x0000761000328816 */ /* 0x000fe20000000032 */
[----:B--2---:R-:W3:Y:S06]  /*6580*/  @!P0 LDC R27, c[0x0][0x880] ;  /* 0x00022000ff1b8b82 */ /* 0x004eec0000000800 */
.L_x_108:
[----:B------:R-:W-:Y:S05]  /*6590*/  @!P5 BRA `(.L_x_109) ;  /* 0x000000000024d947 */ /* 0x000fea0003800000 */
[----:B------:R-:W-:Y:S01]  /*65a0*/  ISETP.NE.U32.AND P0, PT, R40, RZ, PT ;  /* 0x000000ff2800720c */ /* 0x000fe20003f05070 */
[----:B------:R-:W2:Y:S03]  /*65b0*/  LDCU.64 UR4, c[0x0][0x358] ;  /* 0x00006b00ff0477ac */ /* 0x000ea60008000a00 */
[----:B------:R-:W-:Y:S11]  /*65c0*/  ISETP.NE.AND.EX P0, PT, R41, RZ, PT, P0 ;  /* 0x000000ff2900720c */ /* 0x000ff60003f05300 */
[----:B------:R-:W-:Y:S02]  /*65d0*/  @!UPT UIADD3 URZ, UPT, UPT, URZ, URZ, URZ ;  /* 0x000000fffffff290 */ /* 0x000fe4000fffe0ff */
[----:B------:R-:W4:Y:S01]  /*65e0*/  @P0 LDC.64 R2, c[0x0][0x8a8] ;  /* 0x00022a00ff020b82 */ /* 0x000f220000000a00 */
[----:B-1----:R-:W-:Y:S04]  /*65f0*/  @P0 IMAD R0, R42, UR36, RZ ;  /* 0x000000242a000c24 */ /* 0x002fe8000f8e02ff */
[----:B----4-:R-:W-:Y:S05]  /*6600*/  @P0 IMAD.WIDE R2, R0, 0x4, R2 ;  /* 0x0000000400020825 */ /* 0x010fea00078e0202 */
[----:B--2--5:R2:W5:Y:S02]  /*6610*/  @P0 LDG.E R24, desc[UR4][R2.64] ;  /* 0x0000000402180981 */ /* 0x024564000c1e1900 */
[----:B--2---:R-:W4:Y:S02]  /*6620*/  @!P0 LDC R24, c[0x0][0x8a0] ;  /* 0x00022800ff188b82 */ /* 0x004f240000000800 */
.L_x_109:
[----:B---3-5:R-:W-:Y:S01]  /*6630*/  FSETP.NEU.AND P0, PT, R27, RZ, PT ;  /* 0x000000ff1b00720b */ /* 0x028fe20003f0d000 */
[----:B------:R-:W-:Y:S01]  /*6640*/  IMAD.SHL.U32 R57, R48, 0x2, RZ ;  /* 0x0000000230397824 */ /* 0x000fe200078e00ff */
[----:B------:R-:W-:Y:S01]  /*6650*/  SEL R3, RZ, 0xffffffff, P3 ;  /* 0xffffffffff037807 */ /* 0x000fe20001800000 */
[----:B------:R-:W-:Y:S01]  /*6660*/  BSSY B1, `(.L_x_110) ;  /* 0x0000033000017945 */ /* 0x000fe20003800000 */
[----:B------:R-:W-:Y:S01]  /*6670*/  @!P4 LOP3.LUT P3, RZ, R50, 0xff, RZ, 0xc0, !PT ;  /* 0x000000ff32ffc812 */ /* 0x000fe2000786c0ff */
[----:B------:R-:W-:Y:S01]  /*6680*/  IMAD.MOV.U32 R64, RZ, RZ, 0x1 ;  /* 0x00000001ff407424 */ /* 0x000fe200078e00ff */
[----:B-1----:R-:W-:Y:S01]  /*6690*/  @!P4 SEL R0, RZ, 0xffffffff, P0 ;  /* 0xffffffffff00c807 */ /* 0x002fe20000000000 */
[----:B------:R-:W-:Y:S01]  /*66a0*/  IMAD R25, R22, 0x40, R23 ;  /* 0x0000004016197824 */ /* 0x000fe200078e0217 */
[----:B------:R-:W-:Y:S01]  /*66b0*/  LOP3.LUT R60, R60, 0x1, RZ, 0x3c, !PT ;  /* 0x000000013c3c7812 */ /* 0x000fe200078e3cff */
[----:B------:R-:W-:Y:S01]  /*66c0*/  IMAD.MOV.U32 R26, RZ, RZ, RZ ;  /* 0x000000ffff1a7224 */ /* 0x000fe200078e00ff */
[----:B------:R-:W-:Y:S02]  /*66d0*/  @P2 SEL R0, R3, R0, !P3 ;  /* 0x0000000003002207 */ /* 0x000fe40005800000 */
[----:B------:R-:W-:Y:S02]  /*66e0*/  CS2R R38, SRZ ;  /* 0x0000000000267805 */ /* 0x000fe4000001ff00 */
[----:B------:R-:W-:Y:S02]  /*66f0*/  LEA R54, R22, UR43, 0x3 ;  /* 0x0000002b16367c11 */ /* 0x000fe4000f8e18ff */
[----:B------:R-:W-:Y:S02]  /*6700*/  CS2R R36, SRZ ;  /* 0x0000000000247805 */ /* 0x000fe4000001ff00 */
[----:B------:R-:W-:Y:S02]  /*6710*/  @!P4 LOP3.LUT R0, R0, 0x1, RZ, 0xc0, !PT ;  /* 0x000000010000c812 */ /* 0x000fe400078ec0ff */
[----:B------:R-:W-:Y:S02]  /*6720*/  CS2R R30, SRZ ;  /* 0x00000000001e7805 */ /* 0x000fe4000001ff00 */
[----:B------:R-:W-:Y:S02]  /*6730*/  SEL R2, RZ, 0xffffffff, P0 ;  /* 0xffffffffff027807 */ /* 0x000fe40000000000 */
[----:B------:R-:W-:Y:S02]  /*6740*/  CS2R R28, SRZ ;  /* 0x00000000001c7805 */ /* 0x000fe4000001ff00 */
[----:B------:R-:W-:Y:S01]  /*6750*/  ISETP.NE.U32.OR P6, PT, R0, 0x1, P4 ;  /* 0x000000010000780c */ /* 0x000fe200027c5470 */
[----:B------:R-:W-:Y:S01]  /*6760*/  VIADD R63, R57, UR43 ;  /* 0x0000002b393f7c36 */ /* 0x000fe20008000000 */
[----:B------:R-:W-:Y:S02]  /*6770*/  LOP3.LUT P4, R55, R50, 0xff, RZ, 0xc0, !PT ;  /* 0x000000ff32377812 */ /* 0x000fe4000788c0ff */
[----:B------:R-:W-:Y:S02]  /*6780*/  P2R R62, PR, RZ, 0x40 ;  /* 0x00000040ff3e7803 */ /* 0x000fe40000000000 */
[----:B------:R-:W-:Y:S04]  /*6790*/  @P1 SEL R2, R3, R2, !P4 ;  /* 0x0000000203021207 */ /* 0x000fe80006000000 */
[----:B------:R-:W-:Y:S03]  /*67a0*/  LOP3.LUT R2, R2, 0x1, RZ, 0xc0, !PT ;  /* 0x0000000102027812 */ /* 0x000fe600078ec0ff */
[----:B------:R-:W-:Y:S02]  /*67b0*/  @P6 SHF.L.U32 R0, R60, 0x1f, RZ ;  /* 0x0000001f3c006819 */ /* 0x000fe400000006ff */
[----:B------:R-:W-:Y:S02]  /*67c0*/  ISETP.NE.U32.AND P5, PT, R2, 0x1, PT ;  /* 0x000000010200780c */ /* 0x000fe40003fa5070 */
[----:B------:R1:W2:Y:S02]  /*67d0*/  @P6 SYNCS.PHASECHK.TRANS64.TRYWAIT P3, [UR43+0x60], R0 ;  /* 0x00006000ff0065a7 */ /* 0x0002a4000806112b */
[----:B------:R-:W-:Y:S02]  /*67e0*/  P2R R65, PR, RZ, 0x20 ;  /* 0x00000020ff417803 */ /* 0x000fe40000000000 */
[----:B-1----:R-:W-:Y:S04]  /*67f0*/  SHF.L.U32 R0, R59, 0x1f, RZ ;  /* 0x0000001f3b007819 */ /* 0x002fe800000006ff */
[----:B------:R1:W3:Y:S01]  /*6800*/  SYNCS.PHASECHK.TRANS64.TRYWAIT P2, [R54+URZ+0xd0], R0 ;  /* 0x0000d000360075a7 */ /* 0x0002e200080411ff */
[----:B--2---:R-:W-:Y:S01]  /*6810*/  @P6 SEL R64, RZ, 0x1, !P3 ;  /* 0x00000001ff406807 */ /* 0x004fe20005800000 */
[----:B-1----:R-:W-:Y:S06]  /*6820*/  @!P6 BRA `(.L_x_111) ;  /* 0x000000000058e947 */ /* 0x002fec0003800000 */
[----:B------:R-:W-:Y:S01]  /*6830*/  VIADD R2, R63, 0x200 ;  /* 0x000002003f027836 */ /* 0x000fe20000000000 */
[----:B------:R-:W-:Y:S01]  /*6840*/  LOP3.LUT P6, RZ, R49, 0x40, RZ, 0xc0, !PT ;  /* 0x0000004031ff7812 */ /* 0x000fe200078cc0ff */
[----:B------:R-:W-:Y:S01]  /*6850*/  BSSY B0, `(.L_x_112) ;  /* 0x000000e000007945 */ /* 0x000fe20003800000 */
[----:B------:R-:W-:Y:S01]  /*6860*/  ISETP.NE.AND P1, PT, R64, RZ, PT ;  /* 0x000000ff4000720c */ /* 0x000fe20003f25270 */
[----:B------:R-:W-:Y:S01]  /*6870*/  @P5 VIADD R4, R63, 0x210 ;  /* 0x000002103f045836 */ /* 0x000fe20000000000 */
[----:B------:R-:W-:Y:S01]  /*6880*/  PLOP3.LUT P0, PT, PT, PT, PT, 0x8, 0x80 ;  /* 0x000000000080781c */ /* 0x000fe20003f0e170 */
[----:B------:R-:W-:Y:S01]  /*6890*/  IMAD.MOV.U32 R39, RZ, RZ, RZ ;  /* 0x000000ffff277224 */ /* 0x000fe200078e00ff */
[----:B------:R-:W-:Y:S02]  /*68a0*/  @P5 PLOP3.LUT P0, PT, P6, PT, PT, 0x80, 0x8 ;  /* 0x000000000008581c */ /* 0x000fe4000370f070 */
[----:B------:R-:W-:Y:S02]  /*68b0*/  CS2R R36, SRZ ;  /* 0x0000000000247805 */ /* 0x000fe4000001ff00 */
[----:B------:R-:W-:Y:S02]  /*68c0*/  CS2R R30, SRZ ;  /* 0x00000000001e7805 */ /* 0x000fe4000001ff00 */
[----:B------:R-:W-:Y:S07]  /*68d0*/  CS2R R28, SRZ ;  /* 0x00000000001c7805 */ /* 0x000fee000001ff00 */
[----:B------:R-:W-:Y:S01]  /*68e0*/  @P0 VIADD R4, R2, 0xfffffff0 ;  /* 0xfffffff002040836 */ /* 0x000fe20000000000 */
[----:B------:R-:W-:Y:S06]  /*68f0*/  @P1 BRA `(.L_x_113) ;  /* 0x00000000000c1947 */ /* 0x000fec0003800000 */
[----:B------:R-:W-:Y:S04]  /*6900*/  SHF.L.U32 R3, R60, 0x1f, RZ ;  /* 0x0000001f3c037819 */ /* 0x000fe800000006ff */
[----:B------:R-:W1:Y:S02]  /*6910*/  SYNCS.PHASECHK.TRANS64.TRYWAIT P0, [UR43+0x60], R3 ;  /* 0x00006003ff0075a7 */ /* 0x000e64000800112b */
[----:B-1----:R-:W-:Y:S05]  /*6920*/  @!P0 BRA `(.L_x_114) ;  /* 0x0000003000808947 */ /* 0x002fea0003800000 */
.L_x_113:
[----:B------:R-:W-:Y:S05]  /*6930*/  BSYNC B0 ;  /* 0x0000000000007941 */ /* 0x000fea0003800000 */
.L_x_112:
[----:B------:R-:W-:Y:S01]  /*6940*/  ISETP.NE.AND P0, PT, R65, RZ, PT ;  /* 0x000000ff4100720c */ /* 0x000fe20003f05270 */
[----:B------:R-:W-:Y:S11]  /*6950*/  HFMA2 R26, -RZ, RZ, 0, 5.9604644775390625e-08 ;  /* 0x00000001ff1a7431 */ /* 0x000ff600000001ff */
[----:B------:R-:W-:Y:S01]  /*6960*/  @!UPT UIADD3 URZ, UPT, UPT, URZ, URZ, URZ ;  /* 0x000000fffffff290 */ /* 0x000fe2000fffe0ff */
[----:B------:R2:W1:Y:S04]  /*6970*/  @P0 LDS.128 R36, [R4] ;  /* 0x0000000004240984 */ /* 0x0004680000000c00 */
[----:B------:R2:W1:Y:S02]  /*6980*/  @P0 LDS.128 R28, [R57+UR43+0x200] ;  /* 0x0002002b391c0984 */ /* 0x0004640008000c00 */
.L_x_111:
[----:B------:R-:W-:Y:S05]  /*6990*/  BSYNC B1 ;  /* 0x0000000000017941 */ /* 0x000fea0003800000 */
.L_x_110:
[----:B-1----:R-:W-:Y:S04]  /*69a0*/  SHF.R.U32.HI R2, RZ, 0x15, R25 ;  /* 0x00000015ff027819 */ /* 0x002fe80000011619 */
[----:B------:R-:W-:Y:S01]  /*69b0*/  LOP3.LUT P0, RZ, R2, 0x3, R51, 0x48, !PT ;  /* 0x0000000302ff7812 */ /* 0x000fe20007804833 */
[----:B------:R-:W-:Y:S01]  /*69c0*/  @!UPT UIADD3 URZ, UPT, UPT, URZ, URZ, URZ ;  /* 0x000000fffffff290 */ /* 0x000fe2000fffe0ff */
[----:B---3--:R-:W-:Y:S11]  /*69d0*/  @P2 BRA `(.L_x_115) ;  /* 0x0000000000082947 */ /* 0x008ff60003800000 */
[----:B------:R-:W1:Y:S02]  /*69e0*/  SYNCS.PHASECHK.TRANS64.TRYWAIT P1, [R54+URZ+0xd0], R0 ;  /* 0x0000d000360075a7 */ /* 0x000e6400080211ff */
[----:B-1----:R-:W-:Y:S05]  /*69f0*/  @!P1 BRA `(.L_x_116) ;  /* 0x0000003000649947 */ /* 0x002fea0003800000 */
.L_x_115:
[----:B------:R-:W-:Y:S05]  /*6a00*/  @!P0 BRA `(.L_x_117) ;  /* 0x0000000000408947 */ /* 0x000fea0003800000 */
[----:B------:R-:W3:Y:S01]  /*6a10*/  LDCU.64 UR8, c[0x4][0x70] ;  /* 0x01000e00ff0877ac */ /* 0x000ee20008000a00 */
[----:B------:R-:W-:Y:S01]  /*6a20*/  MOV R3, 0x0 ;  /* 0x0000000000037802 */ /* 0x000fe20000000f00 */
[----:B------:R-:W-:Y:S02]  /*6a30*/  HFMA2 R12, -RZ, RZ, 0, 5.9604644775390625e-08 ;  /* 0x00000001ff0c7431 */ /* 0x000fe400000001ff */
[----:B------:R-:W-:Y:S02]  /*6a40*/  IMAD.MOV.U32 R8, RZ, RZ, 0x192 ;  /* 0x00000192ff087424 */ /* 0x000fe400078e00ff */
[----:B------:R-:W-:Y:S01]  /*6a50*/  IMAD.MOV.U32 R13, RZ, RZ, RZ ;  /* 0x000000ffff0d7224 */ /* 0x000fe200078e00ff */
[----:B------:R-:W5:Y:S01]  /*6a60*/  LDCU.64 UR6, c[0x4][0x78] ;  /* 0x01000f00ff0677ac */ /* 0x000f620008000a00 */
[----:B------:R-:W1:Y:S01]  /*6a70*/  LDC.64 R2, c[0x4][R3] ;  /* 0x0100000003027b82 */ /* 0x000e620000000a00 */
[----:B------:R-:W4:Y:S01]  /*6a80*/  LDCU.64 UR4, c[0x4][0x10] ;  /* 0x01000200ff0477ac */ /* 0x000f220008000a00 */
[----:B---3--:R-:W-:Y:S01]  /*6a90*/  MOV R5, UR9 ;  /* 0x0000000900057c02 */ /* 0x008fe20008000f00 */
[----:B--2---:R-:W-:Y:S01]  /*6aa0*/  IMAD.U32 R4, RZ, RZ, UR8 ;  /* 0x00000008ff047e24 */ /* 0x004fe2000f8e00ff */
[----:B-----5:R-:W-:Y:S01]  /*6ab0*/  MOV R7, UR7 ;  /* 0x0000000700077c02 */ /* 0x020fe20008000f00 */
[----:B------:R-:W-:Y:S01]  /*6ac0*/  IMAD.U32 R6, RZ, RZ, UR6 ;  /* 0x00000006ff067e24 */ /* 0x000fe2000f8e00ff */
[----:B----4-:R-:W-:Y:S01]  /*6ad0*/  MOV R11, UR5 ;  /* 0x00000005000b7c02 */ /* 0x010fe20008000f00 */
[----:B------:R-:W-:Y:S02]  /*6ae0*/  IMAD.U32 R10, RZ, RZ, UR4 ;  /* 0x00000004ff0a7e24 */ /* 0x000fe4000f8e00ff */
[----:B------:R-:W-:Y:S07]  /*6af0*/  LEPC R20, `(.L_x_117) ;  /* 0x000000001014794e */ /* 0x000fee0000000000 */
[----:B-1----:R-:W-:Y:S05]  /*6b00*/  CALL.ABS.NOINC R2 ;  /* 0x0000000002007343 */ /* 0x002fea0003c00000 */
.L_x_117:
[----:B------:R-:W-:Y:S05]  /*6b10*/  WARPSYNC.ALL ;  /* 0x0000000000007948 */ /* 0x000fea0003800000 */
[----:B------:R-:W-:Y:S01]  /*6b20*/  R2UR UR4, R25 ;  /* 0x00000000190472ca */ /* 0x000fe200000e0000 */
[--C-:B------:R-:W-:Y:S01]  /*6b30*/  HADD2.F32 R3, -RZ, R28.reuse.H0_H0 ;  /* 0x2000001cff037230 */ /* 0x100fe20000004100 */
[----:B------:R-:W-:Y:S01]  /*6b40*/  MOV R66, 0x10 ;  /* 0x0000001000427802 */ /* 0x000fe20000000f00 */
[--C-:B------:R-:W-:Y:S01]  /*6b50*/  HADD2.F32 R20, -RZ, R29.reuse.H0_H0 ;  /* 0x2000001dff147230 */ /* 0x100fe20000004100 */
[----:B------:R-:W-:Y:S01]  /*6b60*/  LOP3.LUT P6, RZ, R49, 0x40, RZ, 0xc0, !PT ;  /* 0x0000004031ff7812 */ /* 0x000fe200078cc0ff */
[----:B------:R-:W-:Y:S01]  /*6b70*/  HADD2.F32 R21, -RZ, R29.H1_H1 ;  /* 0x3000001dff157230 */ /* 0x000fe20000004100 */
[----:B------:R-:W-:Y:S01]  /*6b80*/  ISETP.NE.AND P0, PT, R61, RZ, PT ;  /* 0x000000ff3d00720c */ /* 0x000fe20003f05270 */
[----:B------:R-:W-:Y:S01]  /*6b90*/  BSSY.RECONVERGENT B0, `(.L_x_118) ;  /* 0x0000052000007945 */ /* 0x000fe20003800200 */
[----:B------:R-:W-:Y:S04]  /*6ba0*/  SEL R66, R66, 0xfffffff0, !P6 ;  /* 0xfffffff042427807 */ /* 0x000fe80007000000 */
[----:B------:R-:W-:Y:S01]  /*6bb0*/  IADD3 R63, PT, PT, R63, R66, RZ ;  /* 0x000000423f3f7210 */ /* 0x000fe20007ffe0ff */
[----:B--2---:R-:W1:Y:S02]  /*6bc0*/  LDTM.x16 R4, tmem[UR4] ;  /* 0x00000004000479ee */ /* 0x004e640008240000 */
[C---:B-1--4-:R-:W-:Y:S01]  /*6bd0*/  FMUL R0, R24.reuse, R4 ;  /* 0x0000000418007220 */ /* 0x052fe20000400000 */
[----:B------:R-:W-:Y:S02]  /*6be0*/  HADD2.F32 R4, -RZ, R28.H1_H1 ;  /* 0x3000001cff047230 */ /* 0x000fe40000004100 */
[C---:B------:R-:W-:Y:S01]  /*6bf0*/  FMUL R2, R24.reuse, R5 ;  /* 0x0000000518027220 */ /* 0x040fe20000400000 */
[C---:B------:R-:W-:Y:S01]  /*6c00*/  FMUL R7, R24.reuse, R7 ;  /* 0x0000000718077220 */ /* 0x040fe20000400000 */
[C---:B------:R-:W-:Y:S01]  /*6c10*/  FFMA R0, R27.reuse, R3, R0 ;  /* 0x000000031b007223 */ /* 0x040fe20000000000 */
[C---:B------:R-:W-:Y:S01]  /*6c20*/  FMUL R3, R24.reuse, R6 ;  /* 0x0000000618037220 */ /* 0x040fe20000400000 */
[C---:B------:R-:W-:Y:S01]  /*6c30*/  FFMA R2, R27.reuse, R4, R2 ;  /* 0x000000041b027223 */ /* 0x040fe20000000002 */
[C---:B------:R-:W-:Y:S01]  /*6c40*/  FMUL R4, R24.reuse, R8 ;  /* 0x0000000818047220 */ /* 0x040fe20000400000 */
[C---:B------:R-:W-:Y:S01]  /*6c50*/  FMUL R8, R24.reuse, R12 ;  /* 0x0000000c18087220 */ /* 0x040fe20000400000 */
[----:B------:R-:W-:Y:S01]  /*6c60*/  FMUL R12, R24, R16 ;  /* 0x00000010180c7220 */ /* 0x000fe20000400000 */
[--C-:B------:R-:W-:Y:S01]  /*6c70*/  HADD2.F32 R16, -RZ, R30.reuse.H0_H0 ;  /* 0x2000001eff107230 */ /* 0x100fe20000004100 */
[----:B------:R-:W-:Y:S01]  /*6c80*/  F2FP.F16.F32.PACK_AB R32, R2, R0 ;  /* 0x000000000220723e */ /* 0x000fe200000000ff */
[----:B------:R-:W-:Y:S02]  /*6c90*/  HADD2.F32 R0, -RZ, R30.H1_H1 ;  /* 0x3000001eff007230 */ /* 0x000fe40000004100 */
[C---:B------:R-:W-:Y:S01]  /*6ca0*/  FMUL R5, R24.reuse, R9 ;  /* 0x0000000918057220 */ /* 0x040fe20000400000 */
[C---:B------:R-:W-:Y:S01]  /*6cb0*/  FFMA R3, R27.reuse, R20, R3 ;  /* 0x000000141b037223 */ /* 0x040fe20000000003 */
[C---:B------:R-:W-:Y:S01]  /*6cc0*/  FFMA R7, R27.reuse, R21, R7 ;  /* 0x000000151b077223 */ /* 0x040fe20000000007 */
[--C-:B------:R-:W-:Y:S02]  /*6cd0*/  HADD2.F32 R2, -RZ, R31.reuse.H0_H0 ;  /* 0x2000001fff027230 */ /* 0x100fe40000004100 */
[C---:B------:R-:W-:Y:S01]  /*6ce0*/  FFMA R4, R27.reuse, R16, R4 ;  /* 0x000000101b047223 */ /* 0x040fe20000000004 */
[C---:B------:R-:W-:Y:S01]  /*6cf0*/  FMUL R6, R24.reuse, R10 ;  /* 0x0000000a18067220 */ /* 0x040fe20000400000 */
[C---:B------:R-:W-:Y:S01]  /*6d00*/  FFMA R5, R27.reuse, R0, R5 ;  /* 0x000000001b057223 */ /* 0x040fe20000000005 */
[----:B------:R-:W-:Y:S02]  /*6d10*/  HADD2.F32 R16, -RZ, R31.H1_H1 ;  /* 0x3000001fff107230 */ /* 0x000fe40000004100 */
[C---:B------:R-:W-:Y:S01]  /*6d20*/  FMUL R11, R24.reuse, R11 ;  /* 0x0000000b180b7220 */ /* 0x040fe20000400000 */
[--C-:B------:R-:W-:Y:S02]  /*6d30*/  HADD2.F32 R0, -RZ, R36.reuse.H0_H0 ;  /* 0x20000024ff007230 */ /* 0x100fe40000004100 */
[----:B------:R-:W-:Y:S01]  /*6d40*/  FFMA R6, R27, R2, R6 ;  /* 0x000000021b067223 */ /* 0x000fe20000000006 */
[----:B------:R-:W-:Y:S01]  /*6d50*/  F2FP.F16.F32.PACK_AB R33, R7, R3 ;  /* 0x000000030721723e */ /* 0x000fe200000000ff */
[----:B------:R-:W-:Y:S02]  /*6d60*/  HADD2.F32 R2, -RZ, R36.H1_H1 ;  /* 0x30000024ff027230 */ /* 0x000fe40000004100 */
[C---:B------:R-:W-:Y:S01]  /*6d70*/  FFMA R11, R27.reuse, R16, R11 ;  /* 0x000000101b0b7223 */ /* 0x040fe2000000000b */
[C---:B------:R-:W-:Y:S01]  /*6d80*/  FMUL R9, R24.reuse, R13 ;  /* 0x0000000d18097220 */ /* 0x040fe20000400000 */
[--C-:B------:R-:W-:Y:S02]  /*6d90*/  HADD2.F32 R3, -RZ, R37.reuse.H0_H0 ;  /* 0x20000025ff037230 */ /* 0x100fe40000004100 */
[C---:B------:R-:W-:Y:S01]  /*6da0*/  FFMA R8, R27.reuse, R0, R8 ;  /* 0x000000001b087223 */ /* 0x040fe20000000008 */
[C---:B------:R-:W-:Y:S01]  /*6db0*/  FMUL R10, R24.reuse, R14 ;  /* 0x0000000e180a7220 */ /* 0x040fe20000400000 */
[----:B------:R-:W-:Y:S02]  /*6dc0*/  HADD2.F32 R0, -RZ, R37.H1_H1 ;  /* 0x30000025ff007230 */ /* 0x000fe40000004100 */
[C---:B------:R-:W-:Y:S01]  /*6dd0*/  FMUL R15, R24.reuse, R15 ;  /* 0x0000000f180f7220 */ /* 0x040fe20000400000 */
[C---:B------:R-:W-:Y:S01]  /*6de0*/  FFMA R9, R27.reuse, R2, R9 ;  /* 0x000000021b097223 */ /* 0x040fe20000000009 */
[----:B------:R-:W-:Y:S01]  /*6df0*/  FFMA R10, R27, R3, R10 ;  /* 0x000000031b0a7223 */ /* 0x000fe2000000000a */
[--C-:B------:R-:W-:Y:S01]  /*6e00*/  HADD2.F32 R2, -RZ, R38.reuse.H0_H0 ;  /* 0x20000026ff027230 */ /* 0x100fe20000004100 */
[----:B------:R-:W-:Y:S01]  /*6e10*/  F2FP.F16.F32.PACK_AB R34, R5, R4 ;  /* 0x000000040522723e */ /* 0x000fe200000000ff */
[----:B------:R-:W-:Y:S02]  /*6e20*/  HADD2.F32 R3, -RZ, R38.H1_H1 ;  /* 0x30000026ff037230 */ /* 0x000fe40000004100 */
[----:B------:R-:W-:Y:S01]  /*6e30*/  FFMA R15, R27, R0, R15 ;  /* 0x000000001b0f7223 */ /* 0x000fe2000000000f */
[C---:B------:R-:W-:Y:S01]  /*6e40*/  FMUL R13, R24.reuse, R17 ;  /* 0x00000011180d7220 */ /* 0x040fe20000400000 */
[--C-:B------:R-:W-:Y:S02]  /*6e50*/  HADD2.F32 R4, -RZ, R39.reuse.H0_H0 ;  /* 0x20000027ff047230 */ /* 0x100fe40000004100 */
[C---:B------:R-:W-:Y:S01]  /*6e60*/  FMUL R14, R24.reuse, R18 ;  /* 0x00000012180e7220 */ /* 0x040fe20000400000 */
[----:B------:R-:W-:Y:S02]  /*6e70*/  HADD2.F32 R0, -RZ, R39.H1_H1 ;  /* 0x30000027ff007230 */ /* 0x000fe40000004100 */
[----:B------:R-:W-:Y:S01]  /*6e80*/  FMUL R19, R24, R19 ;  /* 0x0000001318137220 */ /* 0x000fe20000400000 */
[----:B------:R-:W-:Y:S01]  /*6e90*/  F2FP.F16.F32.PACK_AB R35, R11, R6 ;  /* 0x000000060b23723e */ /* 0x000fe200000000ff */
[C---:B------:R-:W-:Y:S01]  /*6ea0*/  FFMA R12, R27.reuse, R2, R12 ;  /* 0x000000021b0c7223 */ /* 0x040fe2000000000c */
[C---:B------:R-:W-:Y:S01]  /*6eb0*/  FFMA R13, R27.reuse, R3, R13 ;  /* 0x000000031b0d7223 */ /* 0x040fe2000000000d */
[C---:B------:R-:W-:Y:S01]  /*6ec0*/  FFMA R14, R27.reuse, R4, R14 ;  /* 0x000000041b0e7223 */ /* 0x040fe2000000000e */
[----:B------:R-:W-:Y:S01]  /*6ed0*/  FFMA R19, R27, R0, R19 ;  /* 0x000000001b137223 */ /* 0x000fe20000000013 */
[----:B------:R1:W-:Y:S01]  /*6ee0*/  STS.128 [R57+UR43+0x200], R32 ;  /* 0x0002002039007988 */ /* 0x0003e20008000c2b */
[----:B------:R-:W-:Y:S02]  /*6ef0*/  F2FP.F16.F32.PACK_AB R8, R9, R8 ;  /* 0x000000080908723e */ /* 0x000fe400000000ff */
[----:B------:R-:W-:Y:S02]  /*6f00*/  F2FP.F16.F32.PACK_AB R9, R15, R10 ;  /* 0x0000000a0f09723e */ /* 0x000fe400000000ff */
[----:B------:R-:W-:Y:S02]  /*6f10*/  F2FP.F16.F32.PACK_AB R10, R13, R12 ;  /* 0x0000000c0d0a723e */ /* 0x000fe400000000ff */
[----:B------:R-:W-:Y:S05]  /*6f20*/  F2FP.F16.F32.PACK_AB R11, R19, R14 ;  /* 0x0000000e130b723e */ /* 0x000fea00000000ff */
[----:B------:R1:W-:Y:S01]  /*6f30*/  STS.128 [R63+0x200], R8 ;  /* 0x000200083f007388 */ /* 0x0003e20000000c00 */
[----:B------:R-:W-:Y:S01]  /*6f40*/  @!PT LDS RZ, [RZ] ;  /* 0x00000000fffff984 */ /* 0x000fe20000000800 */
[----:B------:R-:W-:Y:S01]  /*6f50*/  @!PT LDS RZ, [RZ] ;  /* 0x00000000fffff984 */ /* 0x000fe20000000800 */
[----:B------:R-:W-:Y:S01]  /*6f60*/  @!PT LDS RZ, [RZ] ;  /* 0x00000000fffff984 */ /* 0x000fe20000000800 */
[----:B------:R-:W-:Y:S01]  /*6f70*/  @!PT LDS RZ, [RZ] ;  /* 0x00000000fffff984 */ /* 0x000fe20000000800 */
[----:B------:R2:W-:Y:S07]  /*6f80*/  MEMBAR.ALL.CTA ;  /* 0x0000000000007992 */ /* 0x0005ee0000008000 */
[----:B--2---:R-:W2:Y:S02]  /*6f90*/  FENCE.VIEW.ASYNC.S ;  /* 0x00000000000073c6 */ /* 0x004ea40000000000 */
[----:B--2---:R-:W-:Y:S06]  /*6fa0*/  BAR.SYNC.DEFER_BLOCKING 0x1, 0x80 ;  /* 0x0042000000007b1d */ /* 0x004fec0000010000 */
[----:B------:R-:W-:Y:S05]  /*6fb0*/  @P0 BRA `(.L_x_119) ;  /* 0x00000000003c0947 */ /* 0x000fea0003800000 */
[----:B------:R-:W2:Y:S01]  /*6fc0*/  LDCU.64 UR6, c[0x0][0x348] ;  /* 0x00006900ff0677ac */ /* 0x000ea20008000a00 */
[----:B------:R-:W-:Y:S01]  /*6fd0*/  UIADD3 UR4, UPT, UPT, UR43, 0x200, URZ ;  /* 0x000002002b047890 */ /* 0x000fe2000fffe0ff */
[----:B------:R-:W-:Y:S01]  /*6fe0*/  UMOV UR51, UR36 ;  /* 0x0000002400337c82 */ /* 0x000fe20008000000 */
[----:B------:R-:W-:Y:S02]  /*6ff0*/  UIADD3 UR9, UPT, UPT, UR49, 0x40, URZ ;  /* 0x0000004031097890 */ /* 0x000fe4000fffe0ff */
[----:B------:R-:W-:Y:S02]  /*7000*/  UIADD3 UR8, UPT, UPT, UR43, 0xa00, URZ ;  /* 0x00000a002b087890 */ /* 0x000fe4000fffe0ff */
[----:B------:R-:W-:Y:S01]  /*7010*/  MOV R53, UR4 ;  /* 0x0000000400357c02 */ /* 0x000fe20008000f00 */
[----:B------:R-:W-:Y:S01]  /*7020*/  UMOV UR10, UR50 ;  /* 0x00000032000a7c82 */ /* 0x000fe20008000000 */
[----:B------:R-:W-:Y:S02]  /*7030*/  UMOV UR11, UR36 ;  /* 0x00000024000b7c82 */ /* 0x000fe40008000000 */
[----:B------:R-:W-:Y:S01]  /*7040*/  R2UR UR48, R53 ;  /* 0x00000000353072ca */ /* 0x000fe200000e0000 */
[----:B--2---:R-:W-:Y:S04]  /*7050*/  UIADD3 UR4, UP0, UPT, UR6, 0x680, URZ ;  /* 0x0000068006047890 */ /* 0x004fe8000ff1e0ff */
[----:B------:R-:W-:Y:S09]  /*7060*/  UIADD3.X UR5, UPT, UPT, URZ, UR7, URZ, UP0, !UPT ;  /* 0x00000007ff057290 */ /* 0x000ff200087fe4ff */
[----:B------:R2:W-:Y:S01]  /*7070*/  UTMASTG.3D [UR48], [UR4] ;  /* 0x00000030040073b5 */ /* 0x0005e20008010000 */
[----:B------:R2:W-:Y:S01]  /*7080*/  UTMASTG.3D [UR8], [UR4] ;  /* 0x00000008040073b5 */ /* 0x0005e20008010000 */
[----:B------:R0:W-:Y:S01]  /*7090*/  UTMACMDFLUSH ;  /* 0x00000000000079b7 */ /* 0x0001e20000000000 */
[----:B--2---:R-:W-:Y:S04]  /*70a0*/  DEPBAR.LE SB0, 0x1 ;  /* 0x000080400000791a */ /* 0x004fe80000000000 */
.L_x_119:
[----:B------:R-:W-:Y:S05]  /*70b0*/  BSYNC.RECONVERGENT B0 ;  /* 0x0000000000007941 */ /* 0x000fea0003800200 */
.L_x_118:
[----:B------:R-:W-:Y:S01]  /*70c0*/  BAR.SYNC.DEFER_BLOCKING 0x1, 0x80 ;  /* 0x0042000000007b1d */ /* 0x000fe20000010000 */
[----:B------:R-:W-:Y:S01]  /*70d0*/  ISETP.NE.AND P1, PT, R62, RZ, PT ;  /* 0x000000ff3e00720c */ /* 0x000fe20003f25270 */
[----:B------:R-:W-:Y:S01]  /*70e0*/  UISETP.NE.AND UP0, UPT, UR52, URZ, UPT ;  /* 0x000000ff3400728c */ /* 0x000fe2000bf05270 */
[----:B------:R-:W-:Y:S11]  /*70f0*/  LEA R2, R26, UR43, 0x3 ;  /* 0x0000002b1a027c11 */ /* 0x000ff6000f8e18ff */
[----:B------:R-:W-:Y:S01]  /*7100*/  @P1 SHF.L.U32 R3, R60, 0x1f, RZ ;  /* 0x0000001f3c031819 */ /* 0x000fe200000006ff */
[----:B------:R-:W-:Y:S06]  /*7110*/  BRA.U !UP0, `(.L_x_120) ;  /* 0x0000000108247547 */ /* 0x000fec000b800000 */
[----:B------:R-:W-:Y:S01]  /*7120*/  IMAD.U32 R4, RZ, RZ, UR46 ;  /* 0x0000002eff047e24 */ /* 0x000fe2000f8e00ff */
[----:B------:R-:W-:Y:S01]  /*7130*/  MOV R0, UR47 ;  /* 0x0000002f00007c02 */ /* 0x000fe20008000f00 */
[----:B------:R-:W-:Y:S03]  /*7140*/  UIADD3 UR4, UPT, UPT, UR46, 0x1, URZ ;  /* 0x000000012e047890 */ /* 0x000fe6000fffe0ff */
[----:B------:R-:W-:Y:S01]  /*7150*/  @P1 LEA R4, R4, UR43, 0x3 ;  /* 0x0000002b04041c11 */ /* 0x000fe2000f8e18ff */
[----:B------:R-:W-:Y:S04]  /*7160*/  UISETP.NE.AND UP0, UPT, UR4, 0x4, UPT ;  /* 0x000000040400788c */ /* 0x000fe8000bf05270 */
[----:B------:R-:W-:Y:S01]  /*7170*/  @P1 VIADD R4, R4, 0x80 ;  /* 0x0000008004041836 */ /* 0x000fe20000000000 */
[----:B------:R-:W-:Y:S04]  /*7180*/  USEL UR46, UR4, URZ, UP0 ;  /* 0x000000ff042e7287 */ /* 0x000fe80008000000 */
[----:B------:R-:W-:Y:S04]  /*7190*/  @P1 PRMT R0, R0, 0x654, R4 ;  /* 0x0000065400001816 */ /* 0x000fe80000000004 */
[----:B------:R2:W-:Y:S04]  /*71a0*/  @P1 SYNCS.ARRIVE.TRANS64.RED.A1T0 RZ, [R0+URZ], RZ ;  /* 0x000000ff00ff19a7 */ /* 0x0005e800081004ff */
.L_x_120:
[----:B------:R-:W3:Y:S01]  /*71b0*/  @P1 SYNCS.PHASECHK.TRANS64.TRYWAIT P0, [R2+URZ+0x60], R3 ;  /* 0x00006003020015a7 */ /* 0x000ee200080011ff */
[----:B------:R-:W-:Y:S01]  /*71c0*/  BSSY B1, `(.L_x_121) ;  /* 0x0000012000017945 */ /* 0x000fe20003800000 */
[----:B---3--:R-:W-:Y:S03]  /*71d0*/  @P1 SEL R64, RZ, 0x1, !P0 ;  /* 0x00000001ff401807 */ /* 0x008fe60004000000 */
[----:B------:R-:W-:Y:S05]  /*71e0*/  @!P1 BRA `(.L_x_122) ;  /* 0x00000000003c9947 */ /* 0x000fea0003800000 */
[----:B------:R-:W-:Y:S01]  /*71f0*/  ISETP.NE.AND P1, PT, R65, RZ, PT ;  /* 0x000000ff4100720c */ /* 0x000fe20003f25270 */
[----:B------:R-:W-:Y:S01]  /*7200*/  BSSY B0, `(.L_x_123) ;  /* 0x0000009000007945 */ /* 0x000fe20003800000 */
[----:B------:R-:W-:Y:S11]  /*7210*/  ISETP.NE.AND P0, PT, R64, RZ, PT ;  /* 0x000000ff4000720c */ /* 0x000ff60003f05270 */
[----:B------:R-:W-:Y:S05]  /*7220*/  @P1 IMAD R4, R26, 0x1000, R57 ;  /* 0x000010001a041824 */ /* 0x000fea00078e0239 */
[----:B------:R-:W-:Y:S05]  /*7230*/  @P1 IADD3 R3, PT, PT, R4, UR43, RZ ;  /* 0x0000002b04031c10 */ /* 0x000fea000fffe0ff */
[----:B------:R-:W-:Y:S01]  /*7240*/  @P1 IMAD.IADD R3, R66, 0x1, R3 ;  /* 0x0000000142031824 */ /* 0x000fe200078e0203 */
[----:B------:R-:W-:Y:S06]  /*7250*/  @P0 BRA `(.L_x_124) ;  /* 0x00000000000c0947 */ /* 0x000fec0003800000 */
[----:B--2---:R-:W-:Y:S04]  /*7260*/  SHF.L.U32 R0, R60, 0x1f, RZ ;  /* 0x0000001f3c007819 */ /* 0x004fe800000006ff */
[----:B------:R-:W2:Y:S02]  /*7270*/  SYNCS.PHASECHK.TRANS64.TRYWAIT P0, [R2+URZ+0x60], R0 ;  /* 0x00006000020075a7 */ /* 0x000ea400080011ff */
[----:B--2---:R-:W-:Y:S05]  /*7280*/  @!P0 BRA `(.L_x_125) ;  /* 0x0000002800548947 */ /* 0x004fea0003800000 */
.L_x_124:
[----:B------:R-:W-:Y:S05]  /*7290*/  BSYNC B0 ;  /* 0x0000000000007941 */ /* 0x000fea0003800000 */
.L_x_123:
[----:B------:R-:W-:Y:S02]  /*72a0*/  ISETP.NE.AND P0, PT, R65, RZ, PT ;  /* 0x000000ff4100720c */ /* 0x000fe40003f05270 */
[----:B------:R-:W-:Y:S11]  /*72b0*/  IADD3 R26, PT, PT, R26, 0x1, RZ ;  /* 0x000000011a1a7810 */ /* 0x000ff60007ffe0ff */
[----:B------:R3:W4:Y:S04]  /*72c0*/  @P0 LDS.128 R28, [R4+UR43+0x200] ;  /* 0x0002002b041c0984 */ /* 0x0007280008000c00 */
[----:B------:R3:W1:Y:S02]  /*72d0*/  @P0 LDS.128 R36, [R3+0x200] ;  /* 0x0002000003240984 */ /* 0x0006640000000c00 */
.L_x_122:
[----:B------:R-:W-:Y:S05]  /*72e0*/  BSYNC B1 ;  /* 0x0000000000017941 */ /* 0x000fea0003800000 */
.L_x_121:
[----:B--2---:R-:W-:Y:S05]  /*72f0*/  VIADD R0, R25, 0x10 ;  /* 0x0000001019007836 */ /* 0x004fea0000000000 */
[----:B------:R-:W-:Y:S04]  /*7300*/  SHF.R.U32.HI R0, RZ, 0x15, R0 ;  /* 0x00000015ff007819 */ /* 0x000fe80000011600 */
[----:B------:R-:W-:Y:S11]  /*7310*/  LOP3.LUT P0, RZ, R0, 0x3, R51, 0x48, !PT ;  /* 0x0000000300ff7812 */ /* 0x000ff60007804833 */
[----:B------:R-:W-:Y:S02]  /*7320*/  @!UPT UIADD3 URZ, UPT, UPT, URZ, URZ, URZ ;  /* 0x000000fffffff290 */ /* 0x000fe4000fffe0ff */
[----:B------:R-:W-:Y:S05]  /*7330*/  @!P0 BRA `(.L_x_126) ;  /* 0x0000000000408947 */ /* 0x000fea0003800000 */
[----:B------:R-:W2:Y:S01]  /*7340*/  LDCU.64 UR8, c[0x4][0x70] ;  /* 0x01000e00ff0877ac */ /* 0x000ea20008000a00 */
[----:B---3--:R-:W-:Y:S01]  /*7350*/  MOV R3, 0x0 ;  /* 0x0000000000037802 */ /* 0x008fe20000000f00 */
[----:B------:R-:W-:Y:S02]  /*7360*/  HFMA2 R12, -RZ, RZ, 0, 5.9604644775390625e-08 ;  /* 0x00000001ff0c7431 */ /* 0x000fe400000001ff */
[----:B-1----:R-:W-:Y:S02]  /*7370*/  IMAD.MOV.U32 R8, RZ, RZ, 0x192 ;  /* 0x00000192ff087424 */ /* 0x002fe400078e00ff */
[----:B------:R-:W-:Y:S01]  /*7380*/  IMAD.MOV.U32 R13, RZ, RZ, RZ ;  /* 0x000000ffff0d7224 */ /* 0x000fe200078e00ff */
[----:B------:R-:W1:Y:S01]  /*7390*/  LDCU.64 UR6, c[0x4][0x78] ;  /* 0x01000f00ff0677ac */ /* 0x000e620008000a00 */
[----:B------:R-:W3:Y:S01]  /*73a0*/  LDC.64 R2, c[0x4][R3] ;  /* 0x0100000003027b82 */ /* 0x000ee20000000a00 */
[----:B------:R-:W5:Y:S01]  /*73b0*/  LDCU.64 UR4, c[0x4][0x10] ;  /* 0x01000200ff0477ac */ /* 0x000f620008000a00 */
[----:B--2---:R-:W-:Y:S01]  /*73c0*/  MOV R5, UR9 ;  /* 0x0000000900057c02 */ /* 0x004fe20008000f00 */
[----:B------:R-:W-:Y:S01]  /*73d0*/  IMAD.U32 R4, RZ, RZ, UR8 ;  /* 0x00000008ff047e24 */ /* 0x000fe2000f8e00ff */
[----:B-1----:R-:W-:Y:S01]  /*73e0*/  MOV R7, UR7 ;  /* 0x0000000700077c02 */ /* 0x002fe20008000f00 */
[----:B------:R-:W-:Y:S01]  /*73f0*/  IMAD.U32 R6, RZ, RZ, UR6 ;  /* 0x00000006ff067e24 */ /* 0x000fe2000f8e00ff */
[----:B-----5:R-:W-:Y:S01]  /*7400*/  MOV R11, UR5 ;  /* 0x00000005000b7c02 */ /* 0x020fe20008000f00 */
[----:B------:R-:W-:Y:S02]  /*7410*/  IMAD.U32 R10, RZ, RZ, UR4 ;  /* 0x00000004ff0a7e24 */ /* 0x000fe4000f8e00ff */
[----:B------:R-:W-:Y:S07]  /*7420*/  LEPC R20, `(.L_x_126) ;  /* 0x000000001014794e */ /* 0x000fee0000000000 */
[----:B---34-:R-:W-:Y:S05]  /*7430*/  CALL.ABS.NOINC R2 ;  /* 0x0000000002007343 */ /* 0x018fea0003c00000 */
.L_x_126:
[----:B------:R-:W-:Y:S01]  /*7440*/  ISETP.NE.AND P6, PT, R62, RZ, PT ;  /* 0x000000ff3e00720c */ /* 0x000fe20003fc5270 */
[----:B------:R-:W-:Y:S05]  /*7450*/  WARPSYNC.ALL ;  /* 0x0000000000007948 */ /* 0x000fea0003800000 */
[----:B------:R-:W-:Y:S01]  /*7460*/  R2UR UR4, R25 ;  /* 0x00000000190472ca */ /* 0x000fe200000e0000 */
[----:B---34-:R-:W-:Y:S01]  /*7470*/  HADD2.F32 R3, -RZ, R28.H0_H0 ;  /* 0x2000001cff037230 */ /* 0x018fe20000004100 */
[----:B------:R-:W-:Y:S01]  /*7480*/  ISETP.NE.AND P0, PT, R61, RZ, PT ;  /* 0x000000ff3d00720c */ /* 0x000fe20003f05270 */
[----:B------:R-:W-:Y:S01]  /*7490*/  HADD2.F32 R20, -RZ, R30.H0_H0 ;  /* 0x2000001eff147230 */ /* 0x000fe20000004100 */
[----:B------:R-:W-:Y:S09]  /*74a0*/  BSSY.RECONVERGENT B0, `(.L_x_127) ;  /* 0x0000058000007945 */ /* 0x000ff20003800200 */
[----:B-1----:R-:W1:Y:S02]  /*74b0*/  LDTM.x16 R4, tmem[UR4+0x10] ;  /* 0x00001004000479ee */ /* 0x002e640008240000 */
[C---:B-1----:R-:W-:Y:S01]  /*74c0*/  FMUL R0, R24.reuse, R4 ;  /* 0x0000000418007220 */ /* 0x042fe20000400000 */
[----:B------:R-:W-:Y:S02]  /*74d0*/  HADD2.F32 R4, -RZ, R28.H1_H1 ;  /* 0x3000001cff047230 */ /* 0x000fe40000004100 */
[C---:B------:R-:W-:Y:S01]  /*74e0*/  FMUL R2, R24.reuse, R5 ;  /* 0x0000000518027220 */ /* 0x040fe20000400000 */
[--C-:B------:R-:W-:Y:S02]  /*74f0*/  HADD2.F32 R5, -RZ, R29.reuse.H0_H0 ;  /* 0x2000001dff057230 */ /* 0x100fe40000004100 */
[C---:B------:R-:W-:Y:S01]  /*7500*/  FFMA R0, R27.reuse, R3, R0 ;  /* 0x000000031b007223 */ /* 0x040fe20000000000 */
[C---:B------:R-:W-:Y:S01]  /*7510*/  FMUL R3, R24.reuse, R6 ;  /* 0x0000000618037220 */ /* 0x040fe20000400000 */
[----:B------:R-:W-:Y:S02]  /*7520*/  HADD2.F32 R6, -RZ, R29.H1_H1 ;  /* 0x3000001dff067230 */ /* 0x000fe40000004100 */
[C---:B------:R-:W-:Y:S01]  /*7530*/  FFMA R2, R27.reuse, R4, R2 ;  /* 0x000000041b027223 */ /* 0x040fe20000000002 */
[C---:B------:R-:W-:Y:S01]  /*7540*/  FMUL R7, R24.reuse, R7 ;  /* 0x0000000718077220 */ /* 0x040fe20000400000 */
[C---:B------:R-:W-:Y:S01]  /*7550*/  FFMA R3, R27.reuse, R5, R3 ;  /* 0x000000051b037223 */ /* 0x040fe20000000003 */
[C---:B------:R-:W-:Y:S01]  /*7560*/  FMUL R4, R24.reuse, R8 ;  /* 0x0000000818047220 */ /* 0x040fe20000400000 */
[----:B------:R-:W-:Y:S01]  /*7570*/  FMUL R5, R24, R9 ;  /* 0x0000000918057220 */ /* 0x000fe20000400000 */
[----:B------:R-:W-:Y:S01]  /*7580*/  F2FP.F16.F32.PACK_AB R32, R2, R0 ;  /* 0x000000000220723e */ /* 0x000fe200000000ff */
[C---:B------:R-:W-:Y:S01]  /*7590*/  FFMA R7, R27.reuse, R6, R7 ;  /* 0x000000061b077223 */ /* 0x040fe20000000007 */
[----:B------:R-:W-:Y:S02]  /*75a0*/  HADD2.F32 R0, -RZ, R30.H1_H1 ;  /* 0x3000001eff007230 */ /* 0x000fe40000004100 */
[----:B------:R-:W-:Y:S01]  /*75b0*/  FFMA R4, R27, R20, R4 ;  /* 0x000000141b047223 */ /* 0x000fe20000000004 */
[--C-:B------:R-:W-:Y:S02]  /*75c0*/  HADD2.F32 R2, -RZ, R31.reuse.H0_H0 ;  /* 0x2000001fff027230 */ /* 0x100fe40000004100 */
[C---:B------:R-:W-:Y:S01]  /*75d0*/  FMUL R6, R24.reuse, R10 ;  /* 0x0000000a18067220 */ /* 0x040fe20000400000 */
[----:B------:R-:W-:Y:S01]  /*75e0*/  F2FP.F16.F32.PACK_AB R33, R7, R3 ;  /* 0x000000030721723e */ /* 0x000fe200000000ff */
[----:B------:R-:W-:Y:S02]  /*75f0*/  HADD2.F32 R3, -RZ, R31.H1_H1 ;  /* 0x3000001fff037230 */ /* 0x000fe40000004100 */
[C---:B------:R-:W-:Y:S01]  /*7600*/  FFMA R5, R27.reuse, R0, R5 ;  /* 0x000000001b057223 */ /* 0x040fe20000000005 */
[C---:B------:R-:W-:Y:S01]  /*7610*/  FMUL R11, R24.reuse, R11 ;  /* 0x0000000b180b7220 */ /* 0x040fe20000400000 */
[--C-:B------:R-:W-:Y:S02]  /*7620*/  HADD2.F32 R7, -RZ, R36.reuse.H0_H0 ;  /* 0x20000024ff077230 */ /* 0x100fe40000004100 */
[C---:B------:R-:W-:Y:S01]  /*7630*/  FMUL R8, R24.reuse, R12 ;  /* 0x0000000c18087220 */ /* 0x040fe20000400000 */
[----:B------:R-:W-:Y:S02]  /*7640*/  HADD2.F32 R0, -RZ, R36.H1_H1 ;  /* 0x30000024ff007230 */ /* 0x000fe40000004100 */
[C---:B------:R-:W-:Y:S01]  /*7650*/  FMUL R9, R24.reuse, R13 ;  /* 0x0000000d18097220 */ /* 0x040fe20000400000 */
[C---:B------:R-:W-:Y:S01]  /*7660*/  FFMA R6, R27.reuse, R2, R6 ;  /* 0x000000021b067223 */ /* 0x040fe20000000006 */
[C---:B------:R-:W-:Y:S01]  /*7670*/  FFMA R11, R27.reuse, R3, R11 ;  /* 0x000000031b0b7223 */ /* 0x040fe2000000000b */
[C---:B------:R-:W-:Y:S01]  /*7680*/  FFMA R8, R27.reuse, R7, R8 ;  /* 0x000000071b087223 */ /* 0x040fe20000000008 */
[C---:B------:R-:W-:Y:S01]  /*7690*/  FFMA R9, R27.reuse, R0, R9 ;  /* 0x000000001b097223 */ /* 0x040fe20000000009 */
[--C-:B------:R-:W-:Y:S02]  /*76a0*/  HADD2.F32 R2, -RZ, R37.reuse.H0_H0 ;  /* 0x20000025ff027230 */ /* 0x100fe40000004100 */
[C---:B------:R-:W-:Y:S01]  /*76b0*/  FMUL R10, R24.reuse, R14 ;  /* 0x0000000e180a7220 */ /* 0x040fe20000400000 */
[----:B------:R-:W-:Y:S02]  /*76c0*/  HADD2.F32 R0, -RZ, R37.H1_H1 ;  /* 0x30000025ff007230 */ /* 0x000fe40000004100 */
[C---:B------:R-:W-:Y:S01]  /*76d0*/  FMUL R15, R24.reuse, R15 ;  /* 0x0000000f180f7220 */ /* 0x040fe20000400000 */
[C---:B------:R-:W-:Y:S01]  /*76e0*/  FMUL R12, R24.reuse, R16 ;  /* 0x00000010180c7220 */ /* 0x040fe20000400000 */
[C---:B------:R-:W-:Y:S01]  /*76f0*/  FFMA R10, R27.reuse, R2, R10 ;  /* 0x000000021b0a7223 */ /* 0x040fe2000000000a */
[--C-:B------:R-:W-:Y:S02]  /*7700*/  HADD2.F32 R2, -RZ, R38.reuse.H0_H0 ;  /* 0x20000026ff027230 */ /* 0x100fe40000004100 */
[----:B------:R-:W-:Y:S01]  /*7710*/  FFMA R15, R27, R0, R15 ;  /* 0x000000001b0f7223 */ /* 0x000fe2000000000f */
[----:B------:R-:W-:Y:S01]  /*7720*/  HADD2.F32 R0, -RZ, R38.H1_H1 ;  /* 0x30000026ff007230 */ /* 0x000fe20000004100 */
[----:B------:R-:W-:Y:S01]  /*7730*/  F2FP.F16.F32.PACK_AB R34, R5, R4 ;  /* 0x000000040522723e */ /* 0x000fe200000000ff */
        /* <DEDUP_REMOVED lines=14> */
[----:B------:R-:W-:Y:S02]  /*7820*/  F2FP.F16.F32.PACK_AB R11, R19, R14 ;  /* 0x0000000e130b723e */ /* 0x000fe400000000ff */
[----:B------:R-:W-:Y:S02]  /*7830*/  MOV R2, UR46 ;  /* 0x0000002e00027c02 */ /* 0x000fe40008000f00 */
[----:B------:R-:W-:Y:S01]  /*7840*/  MOV R0, UR47 ;  /* 0x0000002f00007c02 */ /* 0x000fe20008000f00 */
[----:B------:R1:W-:Y:S01]  /*7850*/  STS.128 [R63+0x1200], R8 ;  /* 0x001200083f007388 */ /* 0x0003e20000000c00 */
[----:B------:R-:W-:Y:S02]  /*7860*/  @P6 LEA R2, R2, UR43, 0x3 ;  /* 0x0000002b02026c11 */ /* 0x000fe4000f8e18ff */
[----:B------:R-:W-:Y:S02]  /*7870*/  @P6 SHF.L.U32 R3, R60, 0x1f, RZ ;  /* 0x0000001f3c036819 */ /* 0x000fe400000006ff */
[----:B------:R-:W-:Y:S01]  /*7880*/  @P6 IADD3 R2, PT, PT, R2, 0x80, RZ ;  /* 0x0000008002026810 */ /* 0x000fe20007ffe0ff */
[----:B------:R-:W-:Y:S01]  /*7890*/  @!PT LDS RZ, [RZ] ;  /* 0x00000000fffff984 */ /* 0x000fe20000000800 */
[----:B------:R-:W-:Y:S01]  /*78a0*/  @!PT LDS RZ, [RZ] ;  /* 0x00000000fffff984 */ /* 0x000fe20000000800 */
[----:B------:R-:W-:Y:S01]  /*78b0*/  @!PT LDS RZ, [RZ] ;  /* 0x00000000fffff984 */ /* 0x000fe20000000800 */
[----:B------:R-:W-:Y:S01]  /*78c0*/  @!PT LDS RZ, [RZ] ;  /* 0x00000000fffff984 */ /* 0x000fe20000000800 */
[----:B------:R2:W-:Y:S06]  /*78d0*/  MEMBAR.ALL.CTA ;  /* 0x0000000000007992 */ /* 0x0005ec0000008000 */
[----:B--2---:R-:W2:Y:S01]  /*78e0*/  FENCE.VIEW.ASYNC.S ;  /* 0x00000000000073c6 */ /* 0x004ea20000000000 */
[----:B------:R-:W-:Y:S02]  /*78f0*/  @P6 PRMT R0, R0, 0x654, R2 ;  /* 0x0000065400006816 */ /* 0x000fe40000000002 */
[----:B------:R-:W-:Y:S01]  /*7900*/  LEA R2, R26, UR43, 0x3 ;  /* 0x0000002b1a027c11 */ /* 0x000fe2000f8e18ff */
[----:B--2---:R-:W-:Y:S06]  /*7910*/  BAR.SYNC.DEFER_BLOCKING 0x1, 0x80 ;  /* 0x0042000000007b1d */ /* 0x004fec0000010000 */
[----:B------:R-:W-:Y:S05]  /*7920*/  @P0 BRA `(.L_x_128) ;  /* 0x00000000003c0947 */ /* 0x000fea0003800000 */
[----:B------:R-:W2:Y:S01]  /*7930*/  LDCU.64 UR6, c[0x0][0x348] ;  /* 0x00006900ff0677ac */ /* 0x000ea20008000a00 */
[----:B------:R-:W-:Y:S02]  /*7940*/  UIADD3 UR13, UPT, UPT, UR49, 0x10, URZ ;  /* 0x00000010310d7890 */ /* 0x000fe4000fffe0ff */
[----:B------:R-:W-:Y:S01]  /*7950*/  UIADD3 UR12, UPT, UPT, UR43, 0x1200, URZ ;  /* 0x000012002b0c7890 */ /* 0x000fe2000fffe0ff */
[----:B------:R-:W-:Y:S01]  /*7960*/  UMOV UR14, UR50 ;  /* 0x00000032000e7c82 */ /* 0x000fe20008000000 */
[----:B------:R-:W-:Y:S01]  /*7970*/  UMOV UR15, UR36 ;  /* 0x00000024000f7c82 */ /* 0x000fe20008000000 */
[----:B------:R-:W-:Y:S02]  /*7980*/  UIADD3 UR9, UPT, UPT, UR49, 0x50, URZ ;  /* 0x0000005031097890 */ /* 0x000fe4000fffe0ff */
[----:B------:R-:W-:Y:S01]  /*7990*/  UIADD3 UR8, UPT, UPT, UR43, 0x1a00, URZ ;  /* 0x00001a002b087890 */ /* 0x000fe2000fffe0ff */
[----:B------:R-:W-:Y:S01]  /*79a0*/  UMOV UR10, UR50 ;  /* 0x00000032000a7c82 */ /* 0x000fe20008000000 */
[----:B------:R-:W-:Y:S01]  /*79b0*/  UMOV UR11, UR36 ;  /* 0x00000024000b7c82 */ /* 0x000fe20008000000 */
[----:B--2---:R-:W-:Y:S04]  /*79c0*/  UIADD3 UR4, UP0, UPT, UR6, 0x680, URZ ;  /* 0x0000068006047890 */ /* 0x004fe8000ff1e0ff */
[----:B------:R-:W-:Y:S09]  /*79d0*/  UIADD3.X UR5, UPT, UPT, URZ, UR7, URZ, UP0, !UPT ;  /* 0x00000007ff057290 */ /* 0x000ff200087fe4ff */
[----:B------:R2:W-:Y:S01]  /*79e0*/  UTMASTG.3D [UR12], [UR4] ;  /* 0x0000000c040073b5 */ /* 0x0005e20008010000 */
[----:B------:R2:W-:Y:S01]  /*79f0*/  UTMASTG.3D [UR8], [UR4] ;  /* 0x00000008040073b5 */ /* 0x0005e20008010000 */
[----:B------:R0:W-:Y:S01]  /*7a00*/  UTMACMDFLUSH ;  /* 0x00000000000079b7 */ /* 0x0001e20000000000 */
[----:B--2---:R-:W-:Y:S04]  /*7a10*/  DEPBAR.LE SB0, 0x1 ;  /* 0x000080400000791a */ /* 0x004fe80000000000 */
.L_x_128:
[----:B------:R-:W-:Y:S05]  /*7a20*/  BSYNC.RECONVERGENT B0 ;  /* 0x0000000000007941 */ /* 0x000fea0003800200 */
.L_x_127:
[----:B------:R-:W-:Y:S01]  /*7a30*/  BAR.SYNC.DEFER_BLOCKING 0x1, 0x80 ;  /* 0x0042000000007b1d */ /* 0x000fe20000010000 */
[----:B------:R-:W-:Y:S04]  /*7a40*/  UIADD3 UR4, UPT, UPT, UR46, 0x1, URZ ;  /* 0x000000012e047890 */ /* 0x000fe8000fffe0ff */
[----:B------:R-:W-:Y:S04]  /*7a50*/  UISETP.NE.AND UP0, UPT, UR4, 0x4, UPT ;  /* 0x000000040400788c */ /* 0x000fe8000bf05270 */
[----:B------:R-:W-:Y:S01]  /*7a60*/  USEL UR44, UR4, URZ, UP0 ;  /* 0x000000ff042c7287 */ /* 0x000fe20008000000 */
[----:B------:R2:W-:Y:S01]  /*7a70*/  @P6 SYNCS.ARRIVE.TRANS64.RED.A1T0 RZ, [R0+URZ], RZ ;  /* 0x000000ff00ff69a7 */ /* 0x0005e200081004ff */
[----:B------:R-:W-:Y:S01]  /*7a80*/  BSSY B1, `(.L_x_129) ;  /* 0x0000013000017945 */ /* 0x000fe20003800000 */
[----:B------:R-:W3:Y:S02]  /*7a90*/  @P6 SYNCS.PHASECHK.TRANS64.TRYWAIT P0, [R2+URZ+0x60], R3 ;  /* 0x00006003020065a7 */ /* 0x000ee400080011ff */
[----:B---3--:R-:W-:Y:S01]  /*7aa0*/  @P6 SEL R64, RZ, 0x1, !P0 ;  /* 0x00000001ff406807 */ /* 0x008fe20004000000 */
[----:B--2---:R-:W-:Y:S06]  /*7ab0*/  @!P6 BRA `(.L_x_130) ;  /* 0x00000000003ce947 */ /* 0x004fec0003800000 */
[----:B------:R-:W-:Y:S01]  /*7ac0*/  ISETP.NE.AND P1, PT, R65, RZ, PT ;  /* 0x000000ff4100720c */ /* 0x000fe20003f25270 */
[----:B------:R-:W-:Y:S01]  /*7ad0*/  BSSY B0, `(.L_x_131) ;  /* 0x0000009000007945 */ /* 0x000fe20003800000 */
[----:B------:R-:W-:Y:S11]  /*7ae0*/  ISETP.NE.AND P0, PT, R64, RZ, PT ;  /* 0x000000ff4000720c */ /* 0x000ff60003f05270 */
[----:B------:R-:W-:Y:S05]  /*7af0*/  @P1 IMAD R3, R26, 0x1000, R57 ;  /* 0x000010001a031824 */ /* 0x000fea00078e0239 */
[----:B------:R-:W-:Y:S05]  /*7b00*/  @P1 IADD3 R0, PT, PT, R3, UR43, RZ ;  /* 0x0000002b03001c10 */ /* 0x000fea000fffe0ff */
[----:B------:R-:W-:Y:S01]  /*7b10*/  @P1 IMAD.IADD R0, R66, 0x1, R0 ;  /* 0x0000000142001824 */ /* 0x000fe200078e0200 */
[----:B------:R-:W-:Y:S06]  /*7b20*/  @P0 BRA `(.L_x_132) ;  /* 0x00000000000c0947 */ /* 0x000fec0003800000 */
[----:B------:R-:W-:Y:S04]  /*7b30*/  SHF.L.U32 R4, R60, 0x1f, RZ ;  /* 0x0000001f3c047819 */ /* 0x000fe800000006ff */
[----:B------:R-:W2:Y:S02]  /*7b40*/  SYNCS.PHASECHK.TRANS64.TRYWAIT P0, [R2+URZ+0x60], R4 ;  /* 0x00006004020075a7 */ /* 0x000ea400080011ff */
[----:B--2---:R-:W-:Y:S05]  /*7b50*/  @!P0 BRA `(.L_x_133) ;  /* 0x0000002000348947 */ /* 0x004fea0003800000 */
.L_x_132:
[----:B------:R-:W-:Y:S05]  /*7b60*/  BSYNC B0 ;  /* 0x0000000000007941 */ /* 0x000fea0003800000 */
.L_x_131:
[----:B------:R-:W-:Y:S02]  /*7b70*/  ISETP.NE.AND P0, PT, R65, RZ, PT ;  /* 0x000000ff4100720c */ /* 0x000fe40003f05270 */
[----:B------:R-:W-:Y:S11]  /*7b80*/  IADD3 R26, PT, PT, R26, 0x1, RZ ;  /* 0x000000011a1a7810 */ /* 0x000ff60007ffe0ff */
[----:B------:R3:W4:Y:S04]  /*7b90*/  @P0 LDS.128 R28, [R3+UR43+0x200] ;  /* 0x0002002b031c0984 */ /* 0x0007280008000c00 */
[----:B------:R3:W1:Y:S02]  /*7ba0*/  @P0 LDS.128 R36, [R0+0x200] ;  /* 0x0002000000240984 */ /* 0x0006640000000c00 */
.L_x_130:
[----:B------:R-:W-:Y:S05]  /*7bb0*/  BSYNC B1 ;  /* 0x0000000000017941 */ /* 0x000fea0003800000 */
.L_x_129:
[----:B---3--:R-:W-:Y:S05]  /*7bc0*/  VIADD R0, R25, 0x20 ;  /* 0x0000002019007836 */ /* 0x008fea0000000000 */
[----:B------:R-:W-:Y:S04]  /*7bd0*/  SHF.R.U32.HI R0, RZ, 0x15, R0 ;  /* 0x00000015ff007819 */ /* 0x000fe80000011600 */
[----:B------:R-:W-:Y:S11]  /*7be0*/  LOP3.LUT P0, RZ, R0, 0x3, R51, 0x48, !PT ;  /* 0x0000000300ff7812 */ /* 0x000ff60007804833 */
[----:B------:R-:W-:Y:S02]  /*7bf0*/  @!UPT UIADD3 URZ, UPT, UPT, URZ, URZ, URZ ;  /* 0x000000fffffff290 */ /* 0x000fe4000fffe0ff */
[----:B------:R-:W-:Y:S05]  /*7c00*/  @!P0 BRA `(.L_x_134) ;  /* 0x0000000000408947 */ /* 0x000fea0003800000 */
[----:B------:R-:W3:Y:S01]  /*7c10*/  LDCU.64 UR8, c[0x4][0x70] ;  /* 0x01000e00ff0877ac */ /* 0x000ee20008000a00 */
[----:B------:R-:W-:Y:S01]  /*7c20*/  MOV R3, 0x0 ;  /* 0x0000000000037802 */ /* 0x000fe20000000f00 */
[----:B------:R-:W-:Y:S02]  /*7c30*/  HFMA2 R12, -RZ, RZ, 0, 5.9604644775390625e-08 ;  /* 0x00000001ff0c7431 */ /* 0x000fe400000001ff */
[----:B-1----:R-:W-:Y:S02]  /*7c40*/  IMAD.MOV.U32 R8, RZ, RZ, 0x192 ;  /* 0x00000192ff087424 */ /* 0x002fe400078e00ff */
[----:B------:R-:W-:Y:S01]  /*7c50*/  IMAD.MOV.U32 R13, RZ, RZ, RZ ;  /* 0x000000ffff0d7224 */ /* 0x000fe200078e00ff */
[----:B------:R-:W1:Y:S01]  /*7c60*/  LDCU.64 UR6, c[0x4][0x78] ;  /* 0x01000f00ff0677ac */ /* 0x000e620008000a00 */
[----:B--2---:R-:W2:Y:S01]  /*7c70*/  LDC.64 R2, c[0x4][R3] ;  /* 0x0100000003027b82 */ /* 0x004ea20000000a00 */
[----:B------:R-:W5:Y:S01]  /*7c80*/  LDCU.64 UR4, c[0x4][0x10] ;  /* 0x01000200ff0477ac */ /* 0x000f620008000a00 */
[----:B---3--:R-:W-:Y:S01]  /*7c90*/  MOV R5, UR9 ;  /* 0x0000000900057c02 */ /* 0x008fe20008000f00 */
[----:B------:R-:W-:Y:S01]  /*7ca0*/  IMAD.U32 R4, RZ, RZ, UR8 ;  /* 0x00000008ff047e24 */ /* 0x000fe2000f8e00ff */
[----:B-1----:R-:W-:Y:S01]  /*7cb0*/  MOV R7, UR7 ;  /* 0x0000000700077c02 */ /* 0x002fe20008000f00 */
[----:B------:R-:W-:Y:S01]  /*7cc0*/  IMAD.U32 R6, RZ, RZ, UR6 ;  /* 0x00000006ff067e24 */ /* 0x000fe2000f8e00ff */
[----:B-----5:R-:W-:Y:S01]  /*7cd0*/  MOV R11, UR5 ;  /* 0x00000005000b7c02 */ /* 0x020fe20008000f00 */
[----:B------:R-:W-:Y:S02]  /*7ce0*/  IMAD.U32 R10, RZ, RZ, UR4 ;  /* 0x00000004ff0a7e24 */ /* 0x000fe4000f8e00ff */
[----:B------:R-:W-:Y:S07]  /*7cf0*/  LEPC R20, `(.L_x_134) ;  /* 0x000000001014794e */ /* 0x000fee0000000000 */
[----:B--2-4-:R-:W-:Y:S05]  /*7d00*/  CALL.ABS.NOINC R2 ;  /* 0x0000000002007343 */ /* 0x014fea0003c00000 */
.L_x_134:
[----:B------:R-:W-:Y:S01]  /*7d10*/  ISETP.NE.AND P6, PT, R62, RZ, PT ;  /* 0x000000ff3e00720c */ /* 0x000fe20003fc5270 */
[----:B------:R-:W-:Y:S05]  /*7d20*/  WARPSYNC.ALL ;  /* 0x0000000000007948 */ /* 0x000fea0003800000 */
[----:B------:R-:W-:Y:S01]  /*7d30*/  R2UR UR4, R25 ;  /* 0x00000000190472ca */ /* 0x000fe200000e0000 */
[----:B----4-:R-:W-:Y:S01]  /*7d40*/  HADD2.F32 R3, -RZ, R28.H0_H0 ;  /* 0x2000001cff037230 */ /* 0x010fe20000004100 */
[----:B------:R-:W-:Y:S01]  /*7d50*/  ISETP.NE.AND P0, PT, R61, RZ, PT ;  /* 0x000000ff3d00720c */ /* 0x000fe20003f05270 */
[----:B------:R-:W-:Y:S01]  /*7d60*/  HADD2.F32 R20, -RZ, R30.H0_H0 ;  /* 0x2000001eff147230 */ /* 0x000fe20000004100 */
[----:B------:R-:W-:Y:S09]  /*7d70*/  BSSY.RECONVERGENT B0, `(.L_x_135) ;  /* 0x0000058000007945 */ /* 0x000ff20003800200 */
[----:B-12---:R-:W1:Y:S02]  /*7d80*/  LDTM.x16 R4, tmem[UR4+0x20] ;  /* 0x00002004000479ee */ /* 0x006e640008240000 */
        /* <DEDUP_REMOVED lines=59> */
[----:B------:R-:W-:Y:S02]  /*8140*/  LEA R3, R26, UR43, 0x3 ;  /* 0x0000002b1a037c11 */ /* 0x000fe4000f8e18ff */
        /* <DEDUP_REMOVED lines=8> */
[----:B------:R-:W-:Y:S01]  /*81d0*/  @P6 SHF.L.U32 R2, R60, 0x1f, RZ ;  /* 0x0000001f3c026819 */ /* 0x000fe200000006ff */
        /* <DEDUP_REMOVED lines=17> */
.L_x_136:
[----:B------:R-:W-:Y:S05]  /*82f0*/  BSYNC.RECONVERGENT B0 ;  /* 0x0000000000007941 */ /* 0x000fea0003800200 */
.L_x_135:
        /* <DEDUP_REMOVED lines=19> */
.L_x_140:
[----:B------:R-:W-:Y:S05]  /*8430*/  BSYNC B0 ;  /* 0x0000000000007941 */ /* 0x000fea0003800000 */
.L_x_139:
[----:B------:R-:W-:Y:S11]  /*8440*/  ISETP.NE.AND P0, PT, R65, RZ, PT ;  /* 0x000000ff4100720c */ /* 0x000ff60003f05270 */
[----:B------:R-:W-:Y:S02]  /*8450*/  @!UPT UIADD3 URZ, UPT, UPT, URZ, URZ, URZ ;  /* 0x000000fffffff290 */ /* 0x000fe4000fffe0ff */
[----:B------:R3:W4:Y:S04]  /*8460*/  @P0 LDS.128 R28, [R26+UR43+0x200] ;  /* 0x0002002b1a1c0984 */ /* 0x0007280008000c00 */
[----:B------:R3:W1:Y:S02]  /*8470*/  @P0 LDS.128 R36, [R66+0x200] ;  /* 0x0002000042240984 */ /* 0x0006640000000c00 */
.L_x_138:
[----:B------:R-:W-:Y:S05]  /*8480*/  BSYNC B1 ;  /* 0x0000000000017941 */ /* 0x000fea0003800000 */
.L_x_137:
[----:B--2---:R-:W-:Y:S05]  /*8490*/  VIADD R0, R25, 0x30 ;  /* 0x0000003019007836 */ /* 0x004fea0000000000 */
[----:B------:R-:W-:Y:S04]  /*84a0*/  SHF.R.U32.HI R0, RZ, 0x15, R0 ;  /* 0x00000015ff007819 */ /* 0x000fe80000011600 */
[----:B------:R-:W-:Y:S11]  /*84b0*/  LOP3.LUT P0, RZ, R0, 0x3, R51, 0x48, !PT ;  /* 0x0000000300ff7812 */ /* 0x000ff60007804833 */
[----:B------:R-:W-:Y:S02]  /*84c0*/  @!UPT UIADD3 URZ, UPT, UPT, URZ, URZ, URZ ;  /* 0x000000fffffff290 */ /* 0x000fe4000fffe0ff */
[----:B------:R-:W-:Y:S05]  /*84d0*/  @!P0 BRA `(.L_x_142) ;  /* 0x0000000000408947 */ /* 0x000fea0003800000 */
[----:B------:R-:W2:Y:S01]  /*84e0*/  LDCU.64 UR8, c[0x4][0x70] ;  /* 0x01000e00ff0877ac */ /* 0x000ea20008000a00 */
[----:B------:R-:W-:Y:S01]  /*84f0*/  MOV R3, 0x0 ;  /* 0x0000000000037802 */ /* 0x000fe20000000f00 */
        /* <DEDUP_REMOVED lines=14> */
.L_x_142:
[----:B------:R-:W-:Y:S01]  /*85e0*/  ISETP.NE.AND P0, PT, R61, RZ, PT ;  /* 0x000000ff3d00720c */ /* 0x000fe20003f05270 */
[----:B------:R-:W-:Y:S05]  /*85f0*/  WARPSYNC.ALL ;  /* 0x0000000000007948 */ /* 0x000fea0003800000 */
[----:B------:R-:W-:Y:S01]  /*8600*/  R2UR UR4, R25 ;  /* 0x00000000190472ca */ /* 0x000fe200000e0000 */
[--C-:B----4-:R-:W-:Y:S01]  /*8610*/  HADD2.F32 R20, -RZ, R28.reuse.H0_H0 ;  /* 0x2000001cff147230 */ /* 0x110fe20000004100 */
[----:B------:R-:W-:Y:S01]  /*8620*/  IADD3 R54, PT, PT, R54, 0xf0, RZ ;  /* 0x000000f036367810 */ /* 0x000fe20007ffe0ff */
[----:B------:R-:W-:Y:S01]  /*8630*/  HADD2.F32 R21, -RZ, R28.H1_H1 ;  /* 0x3000001cff157230 */ /* 0x000fe20000004100 */
[----:B------:R-:W-:Y:S01]  /*8640*/  BSSY.RECONVERGENT B0, `(.L_x_143) ;  /* 0x0000054000007945 */ /* 0x000fe20003800200 */
[--C-:B------:R-:W-:Y:S01]  /*8650*/  HADD2.F32 R25, -RZ, R29.reuse.H0_H0 ;  /* 0x2000001dff197230 */ /* 0x100fe20000004100 */
[----:B------:R-:W-:Y:S01]  /*8660*/  LOP3.LUT R54, R54, 0xfefffff8, RZ, 0xc0, !PT ;  /* 0xfefffff836367812 */ /* 0x000fe200078ec0ff */
[----:B---3--:R-:W-:Y:S02]  /*8670*/  HADD2.F32 R26, -RZ, R29.H1_H1 ;  /* 0x3000001dff1a7230 */ /* 0x008fe40000004100 */
[--C-:B------:R-:W-:Y:S02]  /*8680*/  HADD2.F32 R28, -RZ, R30.reuse.H0_H0 ;  /* 0x2000001eff1c7230 */ /* 0x100fe40000004100 */
[----:B------:R-:W-:Y:S02]  /*8690*/  HADD2.F32 R29, -RZ, R30.H1_H1 ;  /* 0x3000001eff1d7230 */ /* 0x000fe40000004100 */
[----:B-1----:R-:W1:Y:S01]  /*86a0*/  LDTM.x16 R4, tmem[UR4+0x30] ;  /* 0x00003004000479ee */ /* 0x002e620008240000 */
[----:B------:R-:W-:Y:S01]  /*86b0*/  NOP ;  /* 0x0000000000007918 */ /* 0x000fe20000000000 */
[----:B-1----:R1:W-:Y:S01]  /*86c0*/  SYNCS.ARRIVE.TRANS64.RED.A1T0 RZ, [R54+URZ], RZ ;  /* 0x000000ff36ff79a7 */ /* 0x0023e200081004ff */
[--C-:B------:R-:W-:Y:S02]  /*86d0*/  HADD2.F32 R30, -RZ, R31.reuse.H0_H0 ;  /* 0x2000001fff1e7230 */ /* 0x100fe40000004100 */
[----:B------:R-:W-:Y:S02]  /*86e0*/  HADD2.F32 R31, -RZ, R31.H1_H1 ;  /* 0x3000001fff1f7230 */ /* 0x000fe40000004100 */
        /* <DEDUP_REMOVED lines=8> */
[C---:B------:R-:W-:Y:S01]  /*8770*/  FMUL R4, R24.reuse, R4 ;  /* 0x0000000418047220 */ /* 0x040fe20000400000 */
[C---:B------:R-:W-:Y:S01]  /*8780*/  FMUL R5, R24.reuse, R5 ;  /* 0x0000000518057220 */ /* 0x040fe20000400000 */
[C---:B------:R-:W-:Y:S01]  /*8790*/  FMUL R6, R24.reuse, R6 ;  /* 0x0000000618067220 */ /* 0x040fe20000400000 */
[C---:B------:R-:W-:Y:S01]  /*87a0*/  FMUL R7, R24.reuse, R7 ;  /* 0x0000000718077220 */ /* 0x040fe20000400000 */
[C---:B------:R-:W-:Y:S01]  /*87b0*/  FFMA R4, R27.reuse, R20, R4 ;  /* 0x000000141b047223 */ /* 0x040fe20000000004 */
        /* <DEDUP_REMOVED lines=15> */
[C---:B------:R-:W-:Y:S01]  /*88b0*/  FMUL R12, R24.reuse, R16 ;  /* 0x00000010180c7220 */ /* 0x040fe20000400000 */
[C---:B------:R-:W-:Y:S01]  /*88c0*/  FFMA R0, R27.reuse, R32, R0 ;  /* 0x000000201b007223 */ /* 0x040fe20000000000 */
[C---:B------:R-:W-:Y:S01]  /*88d0*/  FMUL R13, R24.reuse, R17 ;  /* 0x00000011180d7220 */ /* 0x040fe20000400000 */
[----:B------:R-:W-:Y:S01]  /*88e0*/  FFMA R2, R27, R33, R2 ;  /* 0x000000211b027223 */ /* 0x000fe20000000002 */
[----:B------:R-:W-:Y:S01]  /*88f0*/  F2FP.F16.F32.PACK_AB R4, R5, R4 ;  /* 0x000000040504723e */ /* 0x000fe200000000ff */
[C---:B------:R-:W-:Y:S01]  /*8900*/  FMUL R14, R24.reuse, R18 ;  /* 0x00000012180e7220 */ /* 0x040fe20000400000 */
[----:B------:R-:W-:Y:S01]  /*8910*/  FFMA R3, R27, R34, R3 ;  /* 0x000000221b037223 */ /* 0x000fe20000000003 */
[----:B------:R-:W-:Y:S01]  /*8920*/  F2FP.F16.F32.PACK_AB R5, R7, R6 ;  /* 0x000000060705723e */ /* 0x000fe200000000ff */
[----:B------:R-:W-:Y:S01]  /*8930*/  FFMA R15, R27, R35, R15 ;  /* 0x000000231b0f7223 */ /* 0x000fe2000000000f */
[----:B------:R-:W-:Y:S01]  /*8940*/  FMUL R19, R24, R19 ;  /* 0x0000001318137220 */ /* 0x000fe20000400000 */
[----:B------:R-:W-:Y:S01]  /*8950*/  F2FP.F16.F32.PACK_AB R6, R9, R8 ;  /* 0x000000080906723e */ /* 0x000fe200000000ff */
[----:B------:R-:W-:Y:S01]  /*8960*/  FFMA R12, R27, R36, R12 ;  /* 0x000000241b0c7223 */ /* 0x000fe2000000000c */
[----:B------:R-:W-:Y:S01]  /*8970*/  F2FP.F16.F32.PACK_AB R7, R11, R10 ;  /* 0x0000000a0b07723e */ /* 0x000fe200000000ff */
[C---:B------:R-:W-:Y:S01]  /*8980*/  FFMA R13, R27.reuse, R37, R13 ;  /* 0x000000251b0d7223 */ /* 0x040fe2000000000d */
[C---:B------:R-:W-:Y:S01]  /*8990*/  FFMA R14, R27.reuse, R38, R14 ;  /* 0x000000261b0e7223 */ /* 0x040fe2000000000e */
[----:B------:R-:W-:Y:S01]  /*89a0*/  FFMA R19, R27, R39, R19 ;  /* 0x000000271b137223 */ /* 0x000fe20000000013 */
[----:B------:R-:W-:Y:S01]  /*89b0*/  F2FP.F16.F32.PACK_AB R16, R2, R0 ;  /* 0x000000000210723e */ /* 0x000fe200000000ff */
[----:B------:R1:W-:Y:S01]  /*89c0*/  STS.128 [R57+UR43+0x3200], R4 ;  /* 0x0032000439007988 */ /* 0x0003e20008000c2b */
        /* <DEDUP_REMOVED lines=27> */
.L_x_144:
[----:B------:R-:W-:Y:S05]  /*8b80*/  BSYNC.RECONVERGENT B0 ;  /* 0x0000000000007941 */ /* 0x000fea0003800200 */
.L_x_143:
[----:B------:R-:W-:Y:S01]  /*8b90*/  BAR.SYNC.DEFER_BLOCKING 0x1, 0x80 ;  /* 0x0042000000007b1d */ /* 0x000fe20000010000 */
[----:B------:R-:W-:Y:S01]  /*8ba0*/  UISETP.NE.AND UP0, UPT, UR52, -0x4, UPT ;  /* 0xfffffffc3400788c */ /* 0x000fe2000bf05270 */
[----:B------:R-:W-:Y:S08]  /*8bb0*/  IADD3 R22, PT, PT, R22, 0x1, RZ ;  /* 0x0000000116167810 */ /* 0x000ff00007ffe0ff */
[----:B------:R-:W-:Y:S05]  /*8bc0*/  BRA.U !UP0, `(.L_x_145) ;  /* 0x0000000108287547 */ /* 0x000fea000b800000 */
[----:B------:R-:W-:Y:S01]  /*8bd0*/  ISETP.NE.AND P0, PT, R62, RZ, PT ;  /* 0x000000ff3e00720c */ /* 0x000fe20003f05270 */
[----:B------:R-:W-:Y:S01]  /*8be0*/  IMAD.U32 R2, RZ, RZ, UR46 ;  /* 0x0000002eff027e24 */ /* 0x000fe2000f8e00ff */
[----:B------:R-:W-:Y:S01]  /*8bf0*/  UIADD3 UR4, UPT, UPT, UR46, 0x1, URZ ;  /* 0x000000012e047890 */ /* 0x000fe2000fffe0ff */
[----:B------:R-:W-:Y:S03]  /*8c00*/  IMAD.U32 R0, RZ, RZ, UR47 ;  /* 0x0000002fff007e24 */ /* 0x000fe6000f8e00ff */
[----:B------:R-:W-:Y:S04]  /*8c10*/  UISETP.NE.AND UP0, UPT, UR4, 0x4, UPT ;  /* 0x000000040400788c */ /* 0x000fe8000bf05270 */
[----:B------:R-:W-:Y:S03]  /*8c20*/  USEL UR46, UR4, URZ, UP0 ;  /* 0x000000ff042e7287 */ /* 0x000fe60008000000 */
[----:B------:R-:W-:Y:S05]  /*8c30*/  @P0 LEA R2, R2, UR43, 0x3 ;  /* 0x0000002b02020c11 */ /* 0x000fea000f8e18ff */
[----:B------:R-:W-:Y:S05]  /*8c40*/  @P0 VIADD R2, R2, 0x80 ;  /* 0x0000008002020836 */ /* 0x000fea0000000000 */
[----:B------:R-:W-:Y:S04]  /*8c50*/  @P0 PRMT R0, R0, 0x654, R2 ;  /* 0x0000065400000816 */ /* 0x000fe80000000002 */
[----:B------:R2:W-:Y:S03]  /*8c60*/  @P0 SYNCS.ARRIVE.TRANS64.RED.A1T0 RZ, [R0+URZ], RZ ;  /* 0x000000ff00ff09a7 */ /* 0x0005e600081004ff */
.L_x_145:
[----:B------:R-:W-:Y:S01]  /*8c70*/  R2UR UR4, R52 ;  /* 0x00000000340472ca */ /* 0x000fe200000e0000 */
[----:B------:R-:W-:Y:S01]  /*8c80*/  UISETP.NE.AND UP0, UPT, UR62, URZ, UPT ;  /* 0x000000ff3e00728c */ /* 0x000fe2000bf05270 */
[----:B------:R-:W-:Y:S01]  /*8c90*/  ISETP.NE.AND P0, PT, R56, 0x2, PT ;  /* 0x000000023800780c */ /* 0x000fe20003f05270 */
[----:B------:R-:W-:Y:S01]  /*8ca0*/  UIADD3 UR20, UPT, UPT, UR37, UR63, URZ ;  /* 0x0000003f25147290 */ /* 0x000fe2000fffe0ff */
[----:B------:R-:W-:Y:S01]  /*8cb0*/  ISETP.NE.AND P1, PT, R22, 0x4, PT ;  /* 0x000000041600780c */ /* 0x000fe20003f25270 */
[----:B------:R-:W-:Y:S01]  /*8cc0*/  UIADD3 UR52, UPT, UPT, UR52, 0x4, URZ ;  /* 0x0000000434347890 */ /* 0x000fe2000fffe0ff */
[----:B------:R-:W-:Y:S01]  /*8cd0*/  SEL R2, RZ, 0x1, P0 ;  /* 0x00000001ff027807 */ /* 0x000fe20000000000 */
[----:B------:R-:W-:Y:S01]  /*8ce0*/  UMOV UR36, UR61 ;  /* 0x0000003d00247c82 */ /* 0x000fe20008000000 */
[----:B--2---:R-:W-:Y:S02]  /*8cf0*/  SEL R0, RZ, 0x1, P1 ;  /* 0x00000001ff007807 */ /* 0x004fe40000800000 */
[----:B------:R-:W-:Y:S02]  /*8d00*/  LOP3.LUT R58, R58, R2, RZ, 0x3c, !PT ;  /* 0x000000023a3a7212 */ /* 0x000fe400078e3cff */
[----:B------:R-:W-:Y:S01]  /*8d10*/  LOP3.LUT R59, R59, R0, RZ, 0x3c, !PT ;  /* 0x000000003b3b7212 */ /* 0x000fe200078e3cff */
[----:B------:R-:W-:Y:S01]  /*8d20*/  UIADD3 UR24, UPT, UPT, UR38, UR4, URZ ;  /* 0x0000000426187290 */ /* 0x000fe2000fffe0ff */
[----:B------:R-:W-:Y:S02]  /*8d30*/  SEL R56, R56, RZ, P0 ;  /* 0x000000ff38387207 */ /* 0x000fe40000000000 */
[----:B------:R-:W-:Y:S01]  /*8d40*/  SEL R22, R22, RZ, P1 ;  /* 0x000000ff16167207 */ /* 0x000fe20000800000 */
[----:B------:R-:W-:Y:S08]  /*8d50*/  BRA.U UP0, `(.L_x_146) ;  /* 0xffffffcd00787547 */ /* 0x000ff0000b83ffff */
[----:B------:R-:W2:Y:S01]  /*8d60*/  LDCU.64 UR4, c[0x0][0x888] ;  /* 0x00011100ff0477ac */ /* 0x000ea20008000a00 */
[----:B------:R-:W3:Y:S01]  /*8d70*/  LDCU.64 UR6, c[0x0][0x890] ;  /* 0x00011200ff0677ac */ /* 0x000ee20008000a00 */
[----:B--2---:R-:W-:Y:S02]  /*8d80*/  ISETP.NE.U32.AND P2, PT, RZ, UR4, PT ;  /* 0x00000004ff007c0c */ /* 0x004fe4000bf45070 */
[----:B---3--:R-:W-:Y:S02]  /*8d90*/  ISETP.NE.U32.AND P1, PT, RZ, UR6, PT ;  /* 0x00000006ff007c0c */ /* 0x008fe4000bf25070 */
[----:B------:R-:W-:Y:S02]  /*8da0*/  ISETP.NE.AND.EX P2, PT, RZ, UR5, PT, P2 ;  /* 0x00000005ff007c0c */ /* 0x000fe4000bf45320 */
[----:B------:R-:W-:-:S13]  /*8db0*/  ISETP.NE.AND.EX P0, PT, RZ, UR7, PT, P1 ;  /* 0x00000007ff007c0c */ /* 0x000fda000bf05310 */
[----:B------:R-:W-:Y:S05]  /*8dc0*/  @P2 BRA P0, `(.L_x_147) ;  /* 0x00000000003c2947 */ /* 0x000fea0000000000 */
[----:B------:R-:W-:-:S13]  /*8dd0*/  ISETP.NE.AND.EX P1, PT, RZ, UR7, PT, P1 ;  /* 0x00000007ff007c0c */ /* 0x000fda000bf25310 */
[----:B------:R-:W-:Y:S05]  /*8de0*/  @P1 BRA `(.L_x_148) ;  /* 0x00000000000c1947 */ /* 0x000fea0003800000 */
[----:B------:R-:W-:-:S13]  /*8df0*/  FSETP.NEU.AND P0, PT, R27, RZ, PT ;  /* 0x000000ff1b00720b */ /* 0x000fda0003f0d000 */
[----:B------:R-:W-:Y:S05]  /*8e00*/  @!P0 EXIT ;  /* 0x000000000000894d */ /* 0x000fea0003800000 */
[----:B------:R-:W-:Y:S05]  /*8e10*/  BRA `(.L_x_147) ;  /* 0x0000000000287947 */ /* 0x000fea0003800000 */
.L_x_148:
[----:B------:R-:W-:Y:S01]  /*8e20*/  ISETP.NE.AND P0, PT, R55, RZ, PT ;  /* 0x000000ff3700720c */ /* 0x000fe20003f05270 */
[----:B------:R-:W-:-:S12]  /*8e30*/  BSSY.RECONVERGENT B0, `(.L_x_147) ;  /* 0x0000008000007945 */ /* 0x000fd80003800200 */
[----:B------:R-:W-:Y:S05]  /*8e40*/  @P0 BRA `(.L_x_149) ;  /* 0x0000000000100947 */ /* 0x000fea0003800000 */
[----:B------:R-:W-:-:S04]  /*8e50*/  ISETP.NE.U32.AND P0, PT, RZ, UR4, PT ;  /* 0x00000004ff007c0c */ /* 0x000fc8000bf05070 */
[----:B------:R-:W-:-:S13]  /*8e60*/  ISETP.NE.AND.EX P0, PT, RZ, UR5, PT, P0 ;  /* 0x00000005ff007c0c */ /* 0x000fda000bf05300 */
[----:B------:R-:W-:Y:S05]  /*8e70*/  @!P0 EXIT ;  /* 0x000000000000894d */ /* 0x000fea0003800000 */
[----:B------:R-:W-:Y:S05]  /*8e80*/  BRA `(.L_x_150) ;  /* 0x0000000000087947 */ /* 0x000fea0003800000 */
.L_x_149:
[----:B------:R-:W-:-:S13]  /*8e90*/  FSETP.NEU.AND P0, PT, R27, RZ, PT ;  /* 0x000000ff1b00720b */ /* 0x000fda0003f0d000 */
[----:B------:R-:W-:Y:S05]  /*8ea0*/  @!P0 EXIT ;  /* 0x000000000000894d */ /* 0x000fea0003800000 */
.L_x_150:
[----:B------:R-:W-:Y:S05]  /*8eb0*/  BSYNC.RECONVERGENT B0 ;  /* 0x0000000000007941 */ /* 0x000fea0003800200 */
.L_x_147:
[----:B------:R-:W-:Y:S01]  /*8ec0*/  ULEA UR6, UR46, UR43, 0x3 ;  /* 0x0000002b2e067291 */ /* 0x000fe2000f8e18ff */
[----:B------:R-:W-:-:S04]  /*8ed0*/  DEPBAR.LE SB0, 0x0 ;  /* 0x000080000000791a */ /* 0x000fc80000000000 */
[----:B------:R-:W-:-:S04]  /*8ee0*/  UIADD3 UR6, UPT, UPT, UR6, 0x80, URZ ;  /* 0x0000008006067890 */ /* 0x000fc8000fffe0ff */
[----:B------:R-:W-:-:S09]  /*8ef0*/  UPRMT UR6, UR47, 0x654, UR6 ;  /* 0x000006542f067896 */ /* 0x000fd20008000006 */
[----:B------:R-:W-:Y:S01]  /*8f00*/  SYNCS.ARRIVE.TRANS64.RED.A1T0 RZ, [UR6], RZ ;  /* 0x000000ffffff79a7 */ /* 0x000fe20008100406 */
[----:B------:R-:W-:Y:S05]  /*8f10*/  EXIT ;  /* 0x000000000000794d */ /* 0x000fea0003800000 */
.L_x_24:
[----:B--2---:R2:W3:Y:S02]  /*8f20*/  SYNCS.PHASECHK.TRANS64.TRYWAIT P0, [R0+URZ+0x120], R2 ;  /* 0x00012002000075a7 */ /* 0x0044e400080011ff */
[----:B---3--:R-:W-:Y:S05]  /*8f30*/  @!P0 NANOSLEEP.SYNCS 0x989680 ;  /* 0x009896800000895d */ /* 0x008fea0003900000 */
[----:B------:R-:W3:Y:S02]  /*8f40*/  @!P0 SYNCS.PHASECHK.TRANS64 P0, [R0+URZ+0x120], R2 ;  /* 0x00012002000085a7 */ /* 0x000ee400080010ff */
[----:B---3--:R-:W-:Y:S05]  /*8f50*/  @!P0 BRA `(.L_x_24) ;  /* 0xfffffffc00f08947 */ /* 0x008fea000383ffff */
[----:B------:R-:W-:Y:S05]  /*8f60*/  BRA `(.L_x_151) ;  /* 0xffffff8800d47947 */ /* 0x000fea000383ffff */
.L_x_27:
[----:B-1----:R-:W-:-:S07]  /*8f70*/  MOV R0, UR33 ;  /* 0x0000002100007c02 */ /* 0x002fce0008000f00 */
.L_x_152:
[----:B-1----:R1:W2:Y:S02]  /*8f80*/  SYNCS.PHASECHK.TRANS64.TRYWAIT P0, [R0+URZ+0x30], R3 ;  /* 0x00003003000075a7 */ /* 0x0022a400080011ff */
[----:B--2---:R-:W-:Y:S05]  /*8f90*/  @!P0 NANOSLEEP.SYNCS 0x989680 ;  /* 0x009896800000895d */ /* 0x004fea0003900000 */
[----:B------:R-:W2:Y:S02]  /*8fa0*/  @!P0 SYNCS.PHASECHK.TRANS64 P0, [R0+URZ+0x30], R3 ;  /* 0x00003003000085a7 */ /* 0x000ea400080010ff */
[----:B--2---:R-:W-:Y:S05]  /*8fb0*/  @!P0 BRA `(.L_x_152) ;  /* 0xfffffffc00f08947 */ /* 0x004fea000383ffff */
[----:B------:R-:W-:Y:S05]  /*8fc0*/  BRA `(.L_x_26) ;  /* 0xffffff8c002c7947 */ /* 0x000fea000383ffff */
.L_x_34:
[----:B-1----:R-:W-:-:S07]  /*8fd0*/  MOV R0, UR17 ;  /* 0x0000001100007c02 */ /* 0x002fce0008000f00 */
.L_x_153:
[----:B-1----:R1:W2:Y:S02]  /*8fe0*/  SYNCS.PHASECHK.TRANS64.TRYWAIT P0, [R0+URZ+0x30], R3 ;  /* 0x00003003000075a7 */ /* 0x0022a400080011ff */
[----:B--2---:R-:W-:Y:S05]  /*8ff0*/  @!P0 NANOSLEEP.SYNCS 0x989680 ;  /* 0x009896800000895d */ /* 0x004fea0003900000 */
[----:B------:R-:W2:Y:S02]  /*9000*/  @!P0 SYNCS.PHASECHK.TRANS64 P0, [R0+URZ+0x30], R3 ;  /* 0x00003003000085a7 */ /* 0x000ea400080010ff */
[----:B--2---:R-:W-:Y:S05]  /*9010*/  @!P0 BRA `(.L_x_153) ;  /* 0xfffffffc00f08947 */ /* 0x004fea000383ffff */
[----:B------:R-:W-:Y:S05]  /*9020*/  BRA `(.L_x_33) ;  /* 0xffffff8c00ec7947 */ /* 0x000fea000383ffff */
.L_x_39:
[----:B-1----:R1:W2:Y:S02]  /*9030*/  SYNCS.PHASECHK.TRANS64.TRYWAIT P0, [R3+URZ+0xb0], R0 ;  /* 0x0000b000030075a7 */ /* 0x0022a400080011ff */
[----:B--2---:R-:W-:Y:S05]  /*9040*/  @!P0 NANOSLEEP.SYNCS 0x989680 ;  /* 0x009896800000895d */ /* 0x004fea0003900000 */
[----:B------:R-:W2:Y:S02]  /*9050*/  @!P0 SYNCS.PHASECHK.TRANS64 P0, [R3+URZ+0xb0], R0 ;  /* 0x0000b000030085a7 */ /* 0x000ea400080010ff */
[----:B--2---:R-:W-:Y:S05]  /*9060*/  @!P0 BRA `(.L_x_39) ;  /* 0xfffffffc00f08947 */ /* 0x004fea000383ffff */
[----:B------:R-:W-:Y:S05]  /*9070*/  BRA `(.L_x_154) ;  /* 0xffffff9000947947 */ /* 0x000fea000383ffff */
.L_x_43:
[----:B------:R-:W-:-:S07]  /*9080*/  MOV R0, UR4 ;  /* 0x0000000400007c02 */ /* 0x000fce0008000f00 */
.L_x_155:
[----:B-1----:R1:W2:Y:S02]  /*9090*/  SYNCS.PHASECHK.TRANS64.TRYWAIT P0, [R0+URZ], R2 ;  /* 0x00000002000075a7 */ /* 0x0022a400080011ff */
[----:B--2---:R-:W-:Y:S05]  /*90a0*/  @!P0 NANOSLEEP.SYNCS 0x989680 ;  /* 0x009896800000895d */ /* 0x004fea0003900000 */
[----:B------:R-:W2:Y:S02]  /*90b0*/  @!P0 SYNCS.PHASECHK.TRANS64 P0, [R0+URZ], R2 ;  /* 0x00000002000085a7 */ /* 0x000ea400080010ff */
[----:B--2---:R-:W-:Y:S05]  /*90c0*/  @!P0 BRA `(.L_x_155) ;  /* 0xfffffffc00f08947 */ /* 0x004fea000383ffff */
[----:B------:R-:W-:Y:S05]  /*90d0*/  BRA `(.L_x_156) ;  /* 0xffffff98003c7947 */ /* 0x000fea000383ffff */
.L_x_44:
[----:B------:R-:W-:-:S07]  /*90e0*/  MOV R0, UR5 ;  /* 0x0000000500007c02 */ /* 0x000fce0008000f00 */
.L_x_157:
[----:B-1----:R1:W2:Y:S02]  /*90f0*/  SYNCS.PHASECHK.TRANS64.TRYWAIT P0, [R0+URZ], R3 ;  /* 0x00000003000075a7 */ /* 0x0022a400080011ff */
[----:B--2---:R-:W-:Y:S05]  /*9100*/  @!P0 NANOSLEEP.SYNCS 0x989680 ;  /* 0x009896800000895d */ /* 0x004fea0003900000 */
[----:B------:R-:W2:Y:S02]  /*9110*/  @!P0 SYNCS.PHASECHK.TRANS64 P0, [R0+URZ], R3 ;  /* 0x00000003000085a7 */ /* 0x000ea400080010ff */
[----:B--2---:R-:W-:Y:S05]  /*9120*/  @!P0 BRA `(.L_x_157) ;  /* 0xfffffffc00f08947 */ /* 0x004fea000383ffff */
[----:B------:R-:W-:Y:S05]  /*9130*/  BRA `(.L_x_158) ;  /* 0xffffff9800487947 */ /* 0x000fea000383ffff */
.L_x_45:
[----:B------:R-:W-:-:S07]  /*9140*/  MOV R0, UR5 ;  /* 0x0000000500007c02 */ /* 0x000fce0008000f00 */
.L_x_159:
[----:B-1----:R1:W2:Y:S02]  /*9150*/  SYNCS.PHASECHK.TRANS64.TRYWAIT P0, [R0+URZ], R3 ;  /* 0x00000003000075a7 */ /* 0x0022a400080011ff */
[----:B--2---:R-:W-:Y:S05]  /*9160*/  @!P0 NANOSLEEP.SYNCS 0x989680 ;  /* 0x009896800000895d */ /* 0x004fea0003900000 */
[----:B------:R-:W2:Y:S02]  /*9170*/  @!P0 SYNCS.PHASECHK.TRANS64 P0, [R0+URZ], R3 ;  /* 0x00000003000085a7 */ /* 0x000ea400080010ff */
[----:B--2---:R-:W-:Y:S05]  /*9180*/  @!P0 BRA `(.L_x_159) ;  /* 0xfffffffc00f08947 */ /* 0x004fea000383ffff */
[----:B------:R-:W-:Y:S05]  /*9190*/  BRA `(.L_x_160) ;  /* 0xffffff9800547947 */ /* 0x000fea000383ffff */
.L_x_46:
[----:B------:R-:W-:-:S07]  /*91a0*/  MOV R0, UR5 ;  /* 0x0000000500007c02 */ /* 0x000fce0008000f00 */
.L_x_161:
[----:B-1----:R1:W2:Y:S02]  /*91b0*/  SYNCS.PHASECHK.TRANS64.TRYWAIT P0, [R0+URZ], R3 ;  /* 0x00000003000075a7 */ /* 0x0022a400080011ff */
[----:B--2---:R-:W-:Y:S05]  /*91c0*/  @!P0 NANOSLEEP.SYNCS 0x989680 ;  /* 0x009896800000895d */ /* 0x004fea0003900000 */
[----:B------:R-:W2:Y:S02]  /*91d0*/  @!P0 SYNCS.PHASECHK.TRANS64 P0, [R0+URZ], R3 ;  /* 0x00000003000085a7 */ /* 0x000ea400080010ff */
[----:B--2---:R-:W-:Y:S05]  /*91e0*/  @!P0 BRA `(.L_x_161) ;  /* 0xfffffffc00f08947 */ /* 0x004fea000383ffff */
[----:B------:R-:W-:Y:S05]  /*91f0*/  BRA `(.L_x_162) ;  /* 0xffffff9800607947 */ /* 0x000fea000383ffff */
.L_x_47:
[----:B------:R-:W-:-:S07]  /*9200*/  MOV R0, UR5 ;  /* 0x0000000500007c02 */ /* 0x000fce0008000f00 */
.L_x_163:
[----:B-1----:R1:W2:Y:S02]  /*9210*/  SYNCS.PHASECHK.TRANS64.TRYWAIT P0, [R0+URZ], R3 ;  /* 0x00000003000075a7 */ /* 0x0022a400080011ff */
[----:B--2---:R-:W-:Y:S05]  /*9220*/  @!P0 NANOSLEEP.SYNCS 0x989680 ;  /* 0x009896800000895d */ /* 0x004fea0003900000 */
[----:B------:R-:W2:Y:S02]  /*9230*/  @!P0 SYNCS.PHASECHK.TRANS64 P0, [R0+URZ], R3 ;  /* 0x00000003000085a7 */ /* 0x000ea400080010ff */
[----:B--2---:R-:W-:Y:S05]  /*9240*/  @!P0 BRA `(.L_x_163) ;  /* 0xfffffffc00f08947 */ /* 0x004fea000383ffff */
[----:B------:R-:W-:Y:S05]  /*9250*/  BRA `(.L_x_164) ;  /* 0xffffff98006c7947 */ /* 0x000fea000383ffff */
.L_x_50:
[----:B--2---:R2:W3:Y:S02]  /*9260*/  SYNCS.PHASECHK.TRANS64.TRYWAIT P0, [R2+URZ+0x110], R4 ;  /* 0x00011004020075a7 */ /* 0x0044e400080011ff */
[----:B---3--:R-:W-:Y:S05]  /*9270*/  @!P0 NANOSLEEP.SYNCS 0x989680 ;  /* 0x009896800000895d */ /* 0x008fea0003900000 */
[----:B------:R-:W3:Y:S02]  /*9280*/  @!P0 SYNCS.PHASECHK.TRANS64 P0, [R2+URZ+0x110], R4 ;  /* 0x00011004020085a7 */ /* 0x000ee400080010ff */
[----:B---3--:R-:W-:Y:S05]  /*9290*/  @!P0 BRA `(.L_x_50) ;  /* 0xfffffffc00f08947 */ /* 0x008fea000383ffff */
[----:B------:R-:W-:Y:S05]  /*92a0*/  BRA `(.L_x_165) ;  /* 0xffffff9800c87947 */ /* 0x000fea000383ffff */
.L_x_51:
[----:B------:R-:W-:-:S07]  /*92b0*/  MOV R2, UR4 ;  /* 0x0000000400027c02 */ /* 0x000fce0008000f00 */
.L_x_166:
[----:B--2---:R2:W3:Y:S02]  /*92c0*/  SYNCS.PHASECHK.TRANS64.TRYWAIT P0, [R2+URZ+0xc0], R5 ;  /* 0x0000c005020075a7 */ /* 0x0044e400080011ff */
[----:B---3--:R-:W-:Y:S05]  /*92d0*/  @!P0 NANOSLEEP.SYNCS 0x989680 ;  /* 0x009896800000895d */ /* 0x008fea0003900000 */
[----:B------:R-:W3:Y:S02]  /*92e0*/  @!P0 SYNCS.PHASECHK.TRANS64 P0, [R2+URZ+0xc0], R5 ;  /* 0x0000c005020085a7 */ /* 0x000ee400080010ff */
[----:B---3--:R-:W-:Y:S05]  /*92f0*/  @!P0 BRA `(.L_x_166) ;  /* 0xfffffffc00f08947 */ /* 0x008fea000383ffff */
[----:B------:R-:W-:Y:S05]  /*9300*/  BRA `(.L_x_167) ;  /* 0xffffff9800d87947 */ /* 0x000fea000383ffff */
.L_x_52:
[----:B--2---:R2:W3:Y:S02]  /*9310*/  SYNCS.PHASECHK.TRANS64.TRYWAIT P1, [R2+URZ+0xb0], R4 ;  /* 0x0000b004020075a7 */ /* 0x0044e400080211ff */
[----:B---3--:R-:W-:Y:S05]  /*9320*/  @!P1 NANOSLEEP.SYNCS 0x989680 ;  /* 0x009896800000995d */ /* 0x008fea0003900000 */
[----:B------:R-:W3:Y:S02]  /*9330*/  @!P1 SYNCS.PHASECHK.TRANS64 P1, [R2+URZ+0xb0], R4 ;  /* 0x0000b004020095a7 */ /* 0x000ee400080210ff */
[----:B---3--:R-:W-:Y:S05]  /*9340*/  @!P1 BRA `(.L_x_52) ;  /* 0xfffffffc00f09947 */ /* 0x008fea000383ffff */
[----:B------:R-:W-:Y:S05]  /*9350*/  BRA `(.L_x_168) ;  /* 0xffffff9c00087947 */ /* 0x000fea000383ffff */
.L_x_55:
[----:B------:R-:W-:-:S07]  /*9360*/  MOV R0, UR4 ;  /* 0x0000000400007c02 */ /* 0x000fce0008000f00 */
.L_x_169:
[----:B--2---:R2:W3:Y:S02]  /*9370*/  SYNCS.PHASECHK.TRANS64.TRYWAIT P0, [R0+URZ+0xc0], R2 ;  /* 0x0000c002000075a7 */ /* 0x0044e400080011ff */
[----:B---3--:R-:W-:Y:S05]  /*9380*/  @!P0 NANOSLEEP.SYNCS 0x989680 ;  /* 0x009896800000895d */ /* 0x008fea0003900000 */
[----:B------:R-:W3:Y:S02]  /*9390*/  @!P0 SYNCS.PHASECHK.TRANS64 P0, [R0+URZ+0xc0], R2 ;  /* 0x0000c002000085a7 */ /* 0x000ee400080010ff */
[----:B---3--:R-:W-:Y:S05]  /*93a0*/  @!P0 BRA `(.L_x_169) ;  /* 0xfffffffc00f08947 */ /* 0x008fea000383ffff */
[----:B------:R-:W-:Y:S05]  /*93b0*/  BRA `(.L_x_54) ;  /* 0xffffff9c005c7947 */ /* 0x000fea000383ffff */
.L_x_64:
[----:B--2---:R-:W-:-:S04]  /*93c0*/  MOV R5, UR5 ;  /* 0x0000000500057c02 */ /* 0x004fc80008000f00 */
[----:B------:R2:W3:Y:S03]  /*93d0*/  SYNCS.PHASECHK.TRANS64.TRYWAIT P0, [R5+URZ+0x8], R6 ;  /* 0x00000806050075a7 */ /* 0x0004e600080011ff */
[----:B---3--:R-:W-:Y:S05]  /*93e0*/  @!P0 NANOSLEEP.SYNCS 0x989680 ;  /* 0x009896800000895d */ /* 0x008fea0003900000 */
[----:B------:R-:W3:Y:S02]  /*93f0*/  @!P0 SYNCS.PHASECHK.TRANS64 P0, [R5+URZ+0x8], R6 ;  /* 0x00000806050085a7 */ /* 0x000ee400080010ff */
[----:B---3--:R-:W-:Y:S05]  /*9400*/  @!P0 BRA `(.L_x_64) ;  /* 0xfffffffc00ec8947 */ /* 0x008fea000383ffff */
[----:B------:R-:W-:Y:S05]  /*9410*/  BRA `(.L_x_63) ;  /* 0xffffffa000107947 */ /* 0x000fea000383ffff */
.L_x_66:
[----:B------:R-:W-:Y:S01]  /*9420*/  BSSY B0, `(.L_x_170) ;  /* 0x0000006000007945 */ /* 0x000fe20003800000 */
[----:B------:R-:W-:-:S07]  /*9430*/  MOV R15, 0xffffffff ;  /* 0xffffffff000f7802 */ /* 0x000fce0000000f00 */
[----:B-12--5:R-:W-:Y:S05]  /*9440*/  WARPSYNC.COLLECTIVE R15, `(.L_x_171) ;  /* 0x000000000f0c7348 */ /* 0x026fea0003c00000 */
[----:B------:R-:W-:Y:S02]  /*9450*/  ELECT P6, UR79, PT ;  /* 0x00000000004f782f */ /* 0x000fe400038c0000 */
[----:B------:R-:W-:Y:S01]  /*9460*/  MOV R14, UR79 ;  /* 0x0000004f000e7c02 */ /* 0x000fe20008000f00 */
[----:B-12--5:R-:W-:Y:S10]  /*9470*/  ENDCOLLECTIVE ;  /* 0x000000000000791b */ /* 0x026ff40003800000 */
.L_x_171:
[----:B------:R-:W-:Y:S05]  /*9480*/  BSYNC B0 ;  /* 0x0000000000007941 */ /* 0x000fea0003800000 */
.L_x_170:
[----:B------:R-:W-:Y:S05]  /*9490*/  BRA `(.L_x_172) ;  /* 0xffffffa000407947 */ /* 0x000fea000383ffff */
.L_x_68:
[----:B--2---:R-:W-:-:S04]  /*94a0*/  MOV R0, UR5 ;  /* 0x0000000500007c02 */ /* 0x004fc80008000f00 */
[----:B------:R2:W3:Y:S03]  /*94b0*/  SYNCS.PHASECHK.TRANS64.TRYWAIT P0, [R0+URZ+0x8], R4 ;  /* 0x00000804000075a7 */ /* 0x0004e600080011ff */
[----:B---3--:R-:W-:Y:S05]  /*94c0*/  @!P0 NANOSLEEP.SYNCS 0x989680 ;  /* 0x009896800000895d */ /* 0x008fea0003900000 */
[----:B------:R-:W3:Y:S02]  /*94d0*/  @!P0 SYNCS.PHASECHK.TRANS64 P0, [R0+URZ+0x8], R4 ;  /* 0x00000804000085a7 */ /* 0x000ee400080010ff */
[----:B---3--:R-:W-:Y:S05]  /*94e0*/  @!P0 BRA `(.L_x_68) ;  /* 0xfffffffc00ec8947 */ /* 0x008fea000383ffff */
[----:B------:R-:W-:Y:S05]  /*94f0*/  BRA `(.L_x_67) ;  /* 0xffffffa000447947 */ /* 0x000fea000383ffff */
.L_x_69:
[----:B-1----:R1:W2:Y:S02]  /*9500*/  SYNCS.PHASECHK.TRANS64.TRYWAIT P0, [R0+URZ+0xb0], R4 ;  /* 0x0000b004000075a7 */ /* 0x0022a400080011ff */
[----:B--2---:R-:W-:Y:S05]  /*9510*/  @!P0 NANOSLEEP.SYNCS 0x989680 ;  /* 0x009896800000895d */ /* 0x004fea0003900000 */
[----:B------:R-:W2:Y:S02]  /*9520*/  @!P0 SYNCS.PHASECHK.TRANS64 P0, [R0+URZ+0xb0], R4 ;  /* 0x0000b004000085a7 */ /* 0x000ea400080010ff */
[----:B--2---:R-:W-:Y:S05]  /*9530*/  @!P0 BRA `(.L_x_69) ;  /* 0xfffffffc00f08947 */ /* 0x004fea000383ffff */
[----:B------:R-:W-:Y:S05]  /*9540*/  BRA `(.L_x_173) ;  /* 0xffffffa400307947 */ /* 0x000fea000383ffff */
.L_x_71:
[----:B------:R-:W-:-:S07]  /*9550*/  MOV R0, UR31 ;  /* 0x0000001f00007c02 */ /* 0x000fce0008000f00 */
.L_x_174:
[----:B-1----:R1:W2:Y:S02]  /*9560*/  SYNCS.PHASECHK.TRANS64.TRYWAIT P0, [R0+URZ+0xf0], R4 ;  /* 0x0000f004000075a7 */ /* 0x0022a400080011ff */
[----:B--2---:R-:W-:Y:S05]  /*9570*/  @!P0 NANOSLEEP.SYNCS 0x989680 ;  /* 0x009896800000895d */ /* 0x004fea0003900000 */
[----:B------:R-:W2:Y:S02]  /*9580*/  @!P0 SYNCS.PHASECHK.TRANS64 P0, [R0+URZ+0xf0], R4 ;  /* 0x0000f004000085a7 */ /* 0x000ea400080010ff */
[----:B--2---:R-:W-:Y:S05]  /*9590*/  @!P0 BRA `(.L_x_174) ;  /* 0xfffffffc00f08947 */ /* 0x004fea000383ffff */
[----:B------:R-:W-:Y:S05]  /*95a0*/  BRA `(.L_x_175) ;  /* 0xffffffa4007c7947 */ /* 0x000fea000383ffff */
.L_x_74:
[----:B------:R-:W-:Y:S07]  /*95b0*/  MOV R0, UR5 ;  /* 0x0000000500007c02 */ /* 0x000fee0008000f00 */
.L_x_176:
[----:B-1----:R1:W2:Y:S02]  /*95c0*/  SYNCS.PHASECHK.TRANS64.TRYWAIT P0, [R0+URZ], R4 ;  /* 0x00000004000075a7 */ /* 0x0022a400080011ff */
[----:B--2---:R-:W-:Y:S05]  /*95d0*/  @!P0 NANOSLEEP.SYNCS 0x989680 ;  /* 0x009896800000895d */ /* 0x004fea0003900000 */
[----:B------:R-:W2:Y:S02]  /*95e0*/  @!P0 SYNCS.PHASECHK.TRANS64 P0, [R0+URZ], R4 ;  /* 0x00000004000085a7 */ /* 0x000ea400080010ff */
[----:B--2---:R-:W-:Y:S05]  /*95f0*/  @!P0 BRA `(.L_x_176) ;  /* 0xfffffffc00f08947 */ /* 0x004fea000383ffff */
[----:B------:R-:W-:Y:S05]  /*9600*/  BRA `(.L_x_73) ;  /* 0xffffffa400907947 */ /* 0x000fea000383ffff */
.L_x_78:
[----:B-1----:R-:W-:-:S07]  /*9610*/  MOV R0, UR4 ;  /* 0x0000000400007c02 */ /* 0x002fce0008000f00 */
.L_x_177:
[----:B-1----:R1:W2:Y:S02]  /*9620*/  SYNCS.PHASECHK.TRANS64.TRYWAIT P0, [R0+URZ], R2 ;  /* 0x00000002000075a7 */ /* 0x0022a400080011ff */
[----:B--2---:R-:W-:Y:S05]  /*9630*/  @!P0 NANOSLEEP.SYNCS 0x989680 ;  /* 0x009896800000895d */ /* 0x004fea0003900000 */
[----:B------:R-:W2:Y:S02]  /*9640*/  @!P0 SYNCS.PHASECHK.TRANS64 P0, [R0+URZ], R2 ;  /* 0x00000002000085a7 */ /* 0x000ea400080010ff */
[----:B--2---:R-:W-:Y:S05]  /*9650*/  @!P0 BRA `(.L_x_177) ;  /* 0xfffffffc00f08947 */ /* 0x004fea000383ffff */
[----:B------:R-:W-:Y:S05]  /*9660*/  BRA `(.L_x_178) ;  /* 0xffffffa800847947 */ /* 0x000fea000383ffff */
.L_x_79:
[----:B------:R-:W-:-:S07]  /*9670*/  MOV R0, UR5 ;  /* 0x0000000500007c02 */ /* 0x000fce0008000f00 */
.L_x_179:
[----:B-1----:R1:W2:Y:S02]  /*9680*/  SYNCS.PHASECHK.TRANS64.TRYWAIT P0, [R0+URZ], R3 ;  /* 0x00000003000075a7 */ /* 0x0022a400080011ff */
[----:B--2---:R-:W-:Y:S05]  /*9690*/  @!P0 NANOSLEEP.SYNCS 0x989680 ;  /* 0x009896800000895d */ /* 0x004fea0003900000 */
[----:B------:R-:W2:Y:S02]  /*96a0*/  @!P0 SYNCS.PHASECHK.TRANS64 P0, [R0+URZ], R3 ;  /* 0x00000003000085a7 */ /* 0x000ea400080010ff */
[----:B--2---:R-:W-:Y:S05]  /*96b0*/  @!P0 BRA `(.L_x_179) ;  /* 0xfffffffc00f08947 */ /* 0x004fea000383ffff */
[----:B------:R-:W-:Y:S05]  /*96c0*/  BRA `(.L_x_180) ;  /* 0xffffffa800907947 */ /* 0x000fea000383ffff */
.L_x_80:
[----:B------:R-:W-:-:S07]  /*96d0*/  MOV R0, UR5 ;  /* 0x0000000500007c02 */ /* 0x000fce0008000f00 */
.L_x_181:
[----:B-1----:R1:W2:Y:S02]  /*96e0*/  SYNCS.PHASECHK.TRANS64.TRYWAIT P0, [R0+URZ], R3 ;  /* 0x00000003000075a7 */ /* 0x0022a400080011ff */
[----:B--2---:R-:W-:Y:S05]  /*96f0*/  @!P0 NANOSLEEP.SYNCS 0x989680 ;  /* 0x009896800000895d */ /* 0x004fea0003900000 */
[----:B------:R-:W2:Y:S02]  /*9700*/  @!P0 SYNCS.PHASECHK.TRANS64 P0, [R0+URZ], R3 ;  /* 0x00000003000085a7 */ /* 0x000ea400080010ff */
[----:B--2---:R-:W-:Y:S05]  /*9710*/  @!P0 BRA `(.L_x_181) ;  /* 0xfffffffc00f08947 */ /* 0x004fea000383ffff */
[----:B------:R-:W-:Y:S05]  /*9720*/  BRA `(.L_x_182) ;  /* 0xffffffa8009c7947 */ /* 0x000fea000383ffff */
.L_x_83:
[----:B------:R-:W-:-:S07]  /*9730*/  MOV R0, UR26 ;  /* 0x0000001a00007c02 */ /* 0x000fce0008000f00 */
.L_x_183:
[----:B-1----:R1:W2:Y:S02]  /*9740*/  SYNCS.PHASECHK.TRANS64.TRYWAIT P1, [R0+URZ+0x130], R2 ;  /* 0x00013002000075a7 */ /* 0x0022a400080211ff */
[----:B--2---:R-:W-:Y:S05]  /*9750*/  @!P1 NANOSLEEP.SYNCS 0x989680 ;  /* 0x009896800000995d */ /* 0x004fea0003900000 */
[----:B------:R-:W2:Y:S02]  /*9760*/  @!P1 SYNCS.PHASECHK.TRANS64 P1, [R0+URZ+0x130], R2 ;  /* 0x00013002000095a7 */ /* 0x000ea400080210ff */
[----:B--2---:R-:W-:Y:S05]  /*9770*/  @!P1 BRA `(.L_x_183) ;  /* 0xfffffffc00f09947 */ /* 0x004fea000383ffff */
[----:B------:R-:W-:Y:S05]  /*9780*/  BRA `(.L_x_184) ;  /* 0xffffffa800e87947 */ /* 0x000fea000383ffff */
.L_x_88:
[----:B---3--:R3:W4:Y:S02]  /*9790*/  SYNCS.PHASECHK.TRANS64.TRYWAIT P0, [R12+URZ+0xb0], R0 ;  /* 0x0000b0000c0075a7 */ /* 0x00872400080011ff */
[----:B----4-:R-:W-:Y:S05]  /*97a0*/  @!P0 NANOSLEEP.SYNCS 0x989680 ;  /* 0x009896800000895d */ /* 0x010fea0003900000 */
[----:B------:R-:W4:Y:S02]  /*97b0*/  @!P0 SYNCS.PHASECHK.TRANS64 P0, [R12+URZ+0xb0], R0 ;  /* 0x0000b0000c0085a7 */ /* 0x000f2400080010ff */
[----:B----4-:R-:W-:Y:S05]  /*97c0*/  @!P0 BRA `(.L_x_88) ;  /* 0xfffffffc00f08947 */ /* 0x010fea000383ffff */
[----:B------:R-:W-:Y:S05]  /*97d0*/  BRA `(.L_x_185) ;  /* 0xffffffb000107947 */ /* 0x000fea000383ffff */
.L_x_91:
[----:B-1----:R-:W-:Y:S07]  /*97e0*/  MOV R0, UR21 ;  /* 0x0000001500007c02 */ /* 0x002fee0008000f00 */
.L_x_186:
[----:B-1----:R1:W3:Y:S02]  /*97f0*/  SYNCS.PHASECHK.TRANS64.TRYWAIT P2, [R0+URZ+0xa8], R6 ;  /* 0x0000a806000075a7 */ /* 0x0022e400080411ff */
[----:B---3--:R-:W-:Y:S05]  /*9800*/  @!P2 NANOSLEEP.SYNCS 0x989680 ;  /* 0x009896800000a95d */ /* 0x008fea0003900000 */
[----:B------:R-:W3:Y:S02]  /*9810*/  @!P2 SYNCS.PHASECHK.TRANS64 P2, [R0+URZ+0xa8], R6 ;  /* 0x0000a8060000a5a7 */ /* 0x000ee400080410ff */
[----:B---3--:R-:W-:Y:S05]  /*9820*/  @!P2 BRA `(.L_x_186) ;  /* 0xfffffffc00f0a947 */ /* 0x008fea000383ffff */
[----:B------:R-:W-:Y:S05]  /*9830*/  BRA `(.L_x_90) ;  /* 0xffffffb400787947 */ /* 0x000fea000383ffff */
.L_x_94:
[----:B------:R-:W-:Y:S07]  /*9840*/  MOV R0, UR21 ;  /* 0x0000001500007c02 */ /* 0x000fee0008000f00 */
.L_x_187:
[----:B-1----:R1:W3:Y:S02]  /*9850*/  SYNCS.PHASECHK.TRANS64.TRYWAIT P0, [R0+URZ+0x80], R9 ;  /* 0x00008009000075a7 */ /* 0x0022e400080011ff */
[----:B---3--:R-:W-:Y:S05]  /*9860*/  @!P0 NANOSLEEP.SYNCS 0x989680 ;  /* 0x009896800000895d */ /* 0x008fea0003900000 */
[----:B------:R-:W3:Y:S02]  /*9870*/  @!P0 SYNCS.PHASECHK.TRANS64 P0, [R0+URZ+0x80], R9 ;  /* 0x00008009000085a7 */ /* 0x000ee400080010ff */
[----:B---3--:R-:W-:Y:S05]  /*9880*/  @!P0 BRA `(.L_x_187) ;  /* 0xfffffffc00f08947 */ /* 0x008fea000383ffff */
[----:B------:R-:W-:Y:S05]  /*9890*/  BRA `(.L_x_188) ;  /* 0xffffffb400d47947 */ /* 0x000fea000383ffff */
.L_x_95:
[----:B------:R-:W-:Y:S07]  /*98a0*/  MOV R0, UR21 ;  /* 0x0000001500007c02 */ /* 0x000fee0008000f00 */
.L_x_189:
[----:B-1----:R1:W3:Y:S02]  /*98b0*/  SYNCS.PHASECHK.TRANS64.TRYWAIT P0, [R0+URZ+0x88], R9 ;  /* 0x00008809000075a7 */ /* 0x0022e400080011ff */
[----:B---3--:R-:W-:Y:S05]  /*98c0*/  @!P0 NANOSLEEP.SYNCS 0x989680 ;  /* 0x009896800000895d */ /* 0x008fea0003900000 */
[----:B------:R-:W3:Y:S02]  /*98d0*/  @!P0 SYNCS.PHASECHK.TRANS64 P0, [R0+URZ+0x88], R9 ;  /* 0x00008809000085a7 */ /* 0x000ee400080010ff */
[----:B---3--:R-:W-:Y:S05]  /*98e0*/  @!P0 BRA `(.L_x_189) ;  /* 0xfffffffc00f08947 */ /* 0x008fea000383ffff */
[----:B------:R-:W-:Y:S05]  /*98f0*/  BRA `(.L_x_190) ;  /* 0xffffffb800307947 */ /* 0x000fea000383ffff */
.L_x_96:
[----:B------:R-:W-:Y:S07]  /*9900*/  MOV R0, UR21 ;  /* 0x0000001500007c02 */ /* 0x000fee0008000f00 */
.L_x_191:
[----:B-1----:R1:W3:Y:S02]  /*9910*/  SYNCS.PHASECHK.TRANS64.TRYWAIT P0, [R0+URZ+0x90], R9 ;  /* 0x00009009000075a7 */ /* 0x0022e400080011ff */
[----:B---3--:R-:W-:Y:S05]  /*9920*/  @!P0 NANOSLEEP.SYNCS 0x989680 ;  /* 0x009896800000895d */ /* 0x008fea0003900000 */
[----:B------:R-:W3:Y:S02]  /*9930*/  @!P0 SYNCS.PHASECHK.TRANS64 P0, [R0+URZ+0x90], R9 ;  /* 0x00009009000085a7 */ /* 0x000ee400080010ff */
[----:B---3--:R-:W-:Y:S05]  /*9940*/  @!P0 BRA `(.L_x_191) ;  /* 0xfffffffc00f08947 */ /* 0x008fea000383ffff */
[----:B------:R-:W-:Y:S05]  /*9950*/  BRA `(.L_x_192) ;  /* 0xffffffb8008c7947 */ /* 0x000fea000383ffff */
.L_x_97:
[----:B------:R-:W-:Y:S07]  /*9960*/  MOV R0, UR21 ;  /* 0x0000001500007c02 */ /* 0x000fee0008000f00 */
.L_x_193:
[----:B-1----:R1:W3:Y:S02]  /*9970*/  SYNCS.PHASECHK.TRANS64.TRYWAIT P0, [R0+URZ+0x98], R9 ;  /* 0x00009809000075a7 */ /* 0x0022e400080011ff */
[----:B---3--:R-:W-:Y:S05]  /*9980*/  @!P0 NANOSLEEP.SYNCS 0x989680 ;  /* 0x009896800000895d */ /* 0x008fea0003900000 */
[----:B------:R-:W3:Y:S02]  /*9990*/  @!P0 SYNCS.PHASECHK.TRANS64 P0, [R0+URZ+0x98], R9 ;  /* 0x00009809000085a7 */ /* 0x000ee400080010ff */
[----:B---3--:R-:W-:Y:S05]  /*99a0*/  @!P0 BRA `(.L_x_193) ;  /* 0xfffffffc00f08947 */ /* 0x008fea000383ffff */
[----:B------:R-:W-:Y:S05]  /*99b0*/  BRA `(.L_x_194) ;  /* 0xffffffb800e87947 */ /* 0x000fea000383ffff */
.L_x_99:
[----:B------:R-:W-:-:S07]  /*99c0*/  MOV R0, UR21 ;  /* 0x0000001500007c02 */ /* 0x000fce0008000f00 */
.L_x_195:
[----:B-1----:R1:W4:Y:S02]  /*99d0*/  SYNCS.PHASECHK.TRANS64.TRYWAIT P0, [R0+URZ+0x80], R2 ;  /* 0x00008002000075a7 */ /* 0x00232400080011ff */
[----:B----4-:R-:W-:Y:S05]  /*99e0*/  @!P0 NANOSLEEP.SYNCS 0x989680 ;  /* 0x009896800000895d */ /* 0x010fea0003900000 */
[----:B------:R-:W4:Y:S02]  /*99f0*/  @!P0 SYNCS.PHASECHK.TRANS64 P0, [R0+URZ+0x80], R2 ;  /* 0x00008002000085a7 */ /* 0x000f2400080010ff */
[----:B----4-:R-:W-:Y:S05]  /*9a00*/  @!P0 BRA `(.L_x_195) ;  /* 0xfffffffc00f08947 */ /* 0x010fea000383ffff */
[----:B------:R-:W-:Y:S05]  /*9a10*/  BRA `(.L_x_196) ;  /* 0xffffffbc00747947 */ /* 0x000fea000383ffff */
.L_x_100:
[----:B-1----:R-:W-:-:S07]  /*9a20*/  MOV R0, UR21 ;  /* 0x0000001500007c02 */ /* 0x002fce0008000f00 */
.L_x_197:
[----:B-1----:R1:W4:Y:S02]  /*9a30*/  SYNCS.PHASECHK.TRANS64.TRYWAIT P0, [R0+URZ+0x88], R2 ;  /* 0x00008802000075a7 */ /* 0x00232400080011ff */
[----:B----4-:R-:W-:Y:S05]  /*9a40*/  @!P0 NANOSLEEP.SYNCS 0x989680 ;  /* 0x009896800000895d */ /* 0x010fea0003900000 */
[----:B------:R-:W4:Y:S02]  /*9a50*/  @!P0 SYNCS.PHASECHK.TRANS64 P0, [R0+URZ+0x88], R2 ;  /* 0x00008802000085a7 */ /* 0x000f2400080010ff */
[----:B----4-:R-:W-:Y:S05]  /*9a60*/  @!P0 BRA `(.L_x_197) ;  /* 0xfffffffc00f08947 */ /* 0x010fea000383ffff */
[----:B------:R-:W-:Y:S05]  /*9a70*/  BRA `(.L_x_198) ;  /* 0xffffffbc00647947 */ /* 0x000fea000383ffff */
.L_x_101:
[----:B-1----:R-:W-:-:S07]  /*9a80*/  MOV R0, UR21 ;  /* 0x0000001500007c02 */ /* 0x002fce0008000f00 */
.L_x_199:
[----:B-1----:R1:W4:Y:S02]  /*9a90*/  SYNCS.PHASECHK.TRANS64.TRYWAIT P0, [R0+URZ+0x90], R2 ;  /* 0x00009002000075a7 */ /* 0x00232400080011ff */
[----:B----4-:R-:W-:Y:S05]  /*9aa0*/  @!P0 NANOSLEEP.SYNCS 0x989680 ;  /* 0x009896800000895d */ /* 0x010fea0003900000 */
[----:B------:R-:W4:Y:S02]  /*9ab0*/  @!P0 SYNCS.PHASECHK.TRANS64 P0, [R0+URZ+0x90], R2 ;  /* 0x00009002000085a7 */ /* 0x000f2400080010ff */
[----:B----4-:R-:W-:Y:S05]  /*9ac0*/  @!P0 BRA `(.L_x_199) ;  /* 0xfffffffc00f08947 */ /* 0x010fea000383ffff */
[----:B------:R-:W-:Y:S05]  /*9ad0*/  BRA `(.L_x_200) ;  /* 0xffffffbc00547947 */ /* 0x000fea000383ffff */
.L_x_103:
[----:B--2---:R2:W3:Y:S02]  /*9ae0*/  SYNCS.PHASECHK.TRANS64.TRYWAIT P0, [R3+URZ+0xb0], R0 ;  /* 0x0000b000030075a7 */ /* 0x0044e400080011ff */
[----:B---3--:R-:W-:Y:S05]  /*9af0*/  @!P0 NANOSLEEP.SYNCS 0x989680 ;  /* 0x009896800000895d */ /* 0x008fea0003900000 */
[----:B------:R-:W3:Y:S02]  /*9b00*/  @!P0 SYNCS.PHASECHK.TRANS64 P0, [R3+URZ+0xb0], R0 ;  /* 0x0000b000030085a7 */ /* 0x000ee400080010ff */
[----:B---3--:R-:W-:Y:S05]  /*9b10*/  @!P0 BRA `(.L_x_103) ;  /* 0xfffffffc00f08947 */ /* 0x008fea000383ffff */
[----:B------:R-:W-:Y:S05]  /*9b20*/  BRA `(.L_x_201) ;  /* 0xffffffc000187947 */ /* 0x000fea000383ffff */
.L_x_114:
[----:B-1----:R-:W-:Y:S04]  /*9b30*/  MOV R2, UR43 ;  /* 0x0000002b00027c02 */ /* 0x002fe80008000f00 */
[----:B------:R1:W2:Y:S03]  /*9b40*/  SYNCS.PHASECHK.TRANS64.TRYWAIT P0, [R2+URZ+0x60], R3 ;  /* 0x00006003020075a7 */ /* 0x0002a600080011ff */
[----:B--2---:R-:W-:Y:S05]  /*9b50*/  @!P0 NANOSLEEP.SYNCS 0x989680 ;  /* 0x009896800000895d */ /* 0x004fea0003900000 */
[----:B------:R-:W2:Y:S02]  /*9b60*/  @!P0 SYNCS.PHASECHK.TRANS64 P0, [R2+URZ+0x60], R3 ;  /* 0x00006003020085a7 */ /* 0x000ea400080010ff */
[----:B--2---:R-:W-:Y:S05]  /*9b70*/  @!P0 BRA `(.L_x_114) ;  /* 0xfffffffc00ec8947 */ /* 0x004fea000383ffff */
[----:B------:R-:W-:Y:S05]  /*9b80*/  BRA `(.L_x_113) ;  /* 0xffffffcc00687947 */ /* 0x000fea000383ffff */
.L_x_116:
[----:B-1----:R1:W3:Y:S02]  /*9b90*/  SYNCS.PHASECHK.TRANS64.TRYWAIT P1, [R54+URZ+0xd0], R0 ;  /* 0x0000d000360075a7 */ /* 0x0022e400080211ff */
[----:B---3--:R-:W-:Y:S05]  /*9ba0*/  @!P1 NANOSLEEP.SYNCS 0x989680 ;  /* 0x009896800000995d */ /* 0x008fea0003900000 */
[----:B------:R-:W3:Y:S02]  /*9bb0*/  @!P1 SYNCS.PHASECHK.TRANS64 P1, [R54+URZ+0xd0], R0 ;  /* 0x0000d000360095a7 */ /* 0x000ee400080210ff */
[----:B---3--:R-:W-:Y:S05]  /*9bc0*/  @!P1 BRA `(.L_x_116) ;  /* 0xfffffffc00f09947 */ /* 0x008fea000383ffff */
[----:B------:R-:W-:Y:S05]  /*9bd0*/  BRA `(.L_x_115) ;  /* 0xffffffcc00887947 */ /* 0x000fea000383ffff */
.L_x_125:
[----:B--2---:R2:W3:Y:S02]  /*9be0*/  SYNCS.PHASECHK.TRANS64.TRYWAIT P0, [R2+URZ+0x60], R0 ;  /* 0x00006000020075a7 */ /* 0x0044e400080011ff */
[----:B---3--:R-:W-:Y:S05]  /*9bf0*/  @!P0 NANOSLEEP.SYNCS 0x989680 ;  /* 0x009896800000895d */ /* 0x008fea0003900000 */
[----:B------:R-:W3:Y:S02]  /*9c00*/  @!P0 SYNCS.PHASECHK.TRANS64 P0, [R2+URZ+0x60], R0 ;  /* 0x00006000020085a7 */ /* 0x000ee400080010ff */
[----:B---3--:R-:W-:Y:S05]  /*9c10*/  @!P0 BRA `(.L_x_125) ;  /* 0xfffffffc00f08947 */ /* 0x008fea000383ffff */
[----:B------:R-:W-:Y:S05]  /*9c20*/  BRA `(.L_x_124) ;  /* 0xffffffd400987947 */ /* 0x000fea000383ffff */
.L_x_133:
[----:B--2---:R2:W3:Y:S02]  /*9c30*/  SYNCS.PHASECHK.TRANS64.TRYWAIT P0, [R2+URZ+0x60], R4 ;  /* 0x00006004020075a7 */ /* 0x0044e400080011ff */
[----:B---3--:R-:W-:Y:S05]  /*9c40*/  @!P0 NANOSLEEP.SYNCS 0x989680 ;  /* 0x009896800000895d */ /* 0x008fea0003900000 */
[----:B------:R-:W3:Y:S02]  /*9c50*/  @!P0 SYNCS.PHASECHK.TRANS64 P0, [R2+URZ+0x60], R4 ;  /* 0x00006004020085a7 */ /* 0x000ee400080010ff */
[----:B---3--:R-:W-:Y:S05]  /*9c60*/  @!P0 BRA `(.L_x_133) ;  /* 0xfffffffc00f08947 */ /* 0x008fea000383ffff */
[----:B------:R-:W-:Y:S05]  /*9c70*/  BRA `(.L_x_132) ;  /* 0xffffffdc00b87947 */ /* 0x000fea000383ffff */
.L_x_141:
[----:B--2---:R2:W3:Y:S02]  /*9c80*/  SYNCS.PHASECHK.TRANS64.TRYWAIT P0, [R3+URZ+0x60], R0 ;  /* 0x00006000030075a7 */ /* 0x0044e400080011ff */
[----:B---3--:R-:W-:Y:S05]  /*9c90*/  @!P0 NANOSLEEP.SYNCS 0x989680 ;  /* 0x009896800000895d */ /* 0x008fea0003900000 */
[----:B------:R-:W3:Y:S02]  /*9ca0*/  @!P0 SYNCS.PHASECHK.TRANS64 P0, [R3+URZ+0x60], R0 ;  /* 0x00006000030085a7 */ /* 0x000ee400080010ff */
[----:B---3--:R-:W-:Y:S05]  /*9cb0*/  @!P0 BRA `(.L_x_141) ;  /* 0xfffffffc00f08947 */ /* 0x008fea000383ffff */
[----:B------:R-:W-:Y:S05]  /*9cc0*/  BRA `(.L_x_140) ;  /* 0xffffffe400d87947 */ /* 0x000fea000383ffff */
        .weak           $__internal_0_$__cuda_sm10x_tcgen05_guardrail_trap_col_being_dealloced_not_returned_by_alloc
        .type           $__internal_0_$__cuda_sm10x_tcgen05_guardrail_trap_col_being_dealloced_not_returned_by_alloc,@function
        .size           $__internal_0_$__cuda_sm10x_tcgen05_guardrail_trap_col_being_dealloced_not_returned_by_alloc,($__internal_1_$__cuda_sm10x_tcgen05_guardrail_trap_phase_invalid_during_alloc - $__internal_0_$__cuda_sm10x_tcgen05_guardrail_trap_col_being_dealloced_not_returned_by_alloc)
$__internal_0_$__cuda_sm10x_tcgen05_guardrail_trap_col_being_dealloced_not_returned_by_alloc:
[----:B------:R-:W-:Y:S05]  /*9cd0*/  BPT.TRAP 0x1 ;  /* 0x000000040000795c */ /* 0x000fea0000300000 */
[----:B------:R-:W-:-:S04]  /*9ce0*/  HFMA2 R3, -RZ, RZ, 0, 0 ;  /* 0x00000000ff037431 */ /* 0x000fc800000001ff */
[----:B------:R-:W-:Y:S05]  /*9cf0*/  RET.REL.NODEC R2 `(_ZN7cutlass13device_kernelINS_4gemm6kernel13GemmUniversalIN4cute5tupleIJiiiiEEENS1_10collective13CollectiveMmaINS1_35MainloopSm100TmaUmmaWarpSpecializedILi6ELi2ELi4ENS5_IJNS4_1CILi2EEENSA_ILi4EEENSA_ILi1EEEEEEEENS5_IJNSA_ILi128EEESG_NSA_ILi64EEEEEENS_6half_tENS5_IJlSD_lEEESJ_SK_NS4_8TiledMMAINS4_8MMA_AtomIJNS4_26SM100_MMA_F16BF16_2x1SM_SSISJ_SJ_fLi128ELi128ELNS4_4UMMA5MajorE0ELSP_0ELNSO_7ScaleInE0ELSQ_0EEEEEENS4_6LayoutINS5_IJSD_SD_SD_EEENS5_IJNSA_ILi0EEESV_SV_EEEEENS5_IJNS4_10UnderscoreESY_SY_EEEEENS4_28SM100_TMA_2SM_LOAD_MULTICASTENS4_14ComposedLayoutINS4_7SwizzleILi3ELi4ELi3EEENS4_18smem_ptr_flag_bitsILi16EEENST_INS5_IJNSA_ILi8EEESH_EEENS5_IJSH_SD_EEEEEEEvNS4_8identityENS4_18SM100_TMA_2SM_LOADES1B_vS1C_EENS_8epilogue10collective18CollectiveEpilogueINS1F_23Sm100TmaWarpSpecializedILi4ELi2ELi16ELb1ELb0EEEJNS5_IJSH_SG_SH_EEENS5_IJNST_ISH_SD_EENST_INS5_IJNSA_ILi16EEESB_EEENS5_IJSD_SH_EEEEEEEESJ_SK_SJ_SK_NS1F_6fusion15FusionCallbacksIS1J_NS1R_17LinearCombinationISJ_fSJ_fLNS_15FloatRoundStyleE2EEES1K_S1Q_JEEENS4_5SM1004TMEM4LOAD26SM100_TMEM_LOAD_32dp32b16xENS4_13SM90_TMA_LOADENS12_INS13_ILi1ELi4ELi3EEES16_NST_INS5_IJS17_S1M_EEENS5_IJS1M_SD_EEEEEEENS4_39AutoVectorizingCopyWithAssumedAlignmentILi128EEENS4_14SM90_TMA_STOREES26_S28_S28_EEEvvEEEEvNT_6ParamsE) ;  /* 0xffffff6002c07950 */ /* 0x000fea0003c3ffff */
        .weak           $__internal_1_$__cuda_sm10x_tcgen05_guardrail_trap_phase_invalid_during_alloc
        .type           $__internal_1_$__cuda_sm10x_tcgen05_guardrail_trap_phase_invalid_during_alloc,@function
        .size           $__internal_1_$__cuda_sm10x_tcgen05_guardrail_trap_phase_invalid_during_alloc,($__internal_2_$__cuda_sm10x_tcgen05_guardrail_trap_unallocated_columns_being_dealloced - $__internal_1_$__cuda_sm10x_tcgen05_guardrail_trap_phase_invalid_during_alloc)
$__internal_1_$__cuda_sm10x_tcgen05_guardrail_trap_phase_invalid_during_alloc:
[----:B------:R-:W-:Y:S05]  /*9d00*/  BPT.TRAP 0x1 ;  /* 0x000000040000795c */ /* 0x000fea0000300000 */
[----:B------:R-:W-:-:S04]  /*9d10*/  MOV R5, 0x0 ;  /* 0x0000000000057802 */ /* 0x000fc80000000f00 */
[----:B------:R-:W-:Y:S05]  /*9d20*/  RET.REL.NODEC R4 `(_ZN7cutlass13device_kernelINS_4gemm6kernel13GemmUniversalIN4cute5tupleIJiiiiEEENS1_10collective13CollectiveMmaINS1_35MainloopSm100TmaUmmaWarpSpecializedILi6ELi2ELi4ENS5_IJNS4_1CILi2EEENSA_ILi4EEENSA_ILi1EEEEEEEENS5_IJNSA_ILi128EEESG_NSA_ILi64EEEEEENS_6half_tENS5_IJlSD_lEEESJ_SK_NS4_8TiledMMAINS4_8MMA_AtomIJNS4_26SM100_MMA_F16BF16_2x1SM_SSISJ_SJ_fLi128ELi128ELNS4_4UMMA5MajorE0ELSP_0ELNSO_7ScaleInE0ELSQ_0EEEEEENS4_6LayoutINS5_IJSD_SD_SD_EEENS5_IJNSA_ILi0EEESV_SV_EEEEENS5_IJNS4_10UnderscoreESY_SY_EEEEENS4_28SM100_TMA_2SM_LOAD_MULTICASTENS4_14ComposedLayoutINS4_7SwizzleILi3ELi4ELi3EEENS4_18smem_ptr_flag_bitsILi16EEENST_INS5_IJNSA_ILi8EEESH_EEENS5_IJSH_SD_EEEEEEEvNS4_8identityENS4_18SM100_TMA_2SM_LOADES1B_vS1C_EENS_8epilogue10collective18CollectiveEpilogueINS1F_23Sm100TmaWarpSpecializedILi4ELi2ELi16ELb1ELb0EEEJNS5_IJSH_SG_SH_EEENS5_IJNST_ISH_SD_EENST_INS5_IJNSA_ILi16EEESB_EEENS5_IJSD_SH_EEEEEEEESJ_SK_SJ_SK_NS1F_6fusion15FusionCallbacksIS1J_NS1R_17LinearCombinationISJ_fSJ_fLNS_15FloatRoundStyleE2EEES1K_S1Q_JEEENS4_5SM1004TMEM4LOAD26SM100_TMEM_LOAD_32dp32b16xENS4_13SM90_TMA_LOADENS12_INS13_ILi1ELi4ELi3EEES16_NST_INS5_IJS17_S1M_EEENS5_IJS1M_SD_EEEEEEENS4_39AutoVectorizingCopyWithAssumedAlignmentILi128EEENS4_14SM90_TMA_STOREES26_S28_S28_EEEvvEEEEvNT_6ParamsE) ;  /* 0xffffff6004b47950 */ /* 0x000fea0003c3ffff */
        .weak           $__internal_2_$__cuda_sm10x_tcgen05_guardrail_trap_unallocated_columns_being_dealloced
        .type           $__internal_2_$__cuda_sm10x_tcgen05_guardrail_trap_unallocated_columns_being_dealloced,@function
        .size           $__internal_2_$__cuda_sm10x_tcgen05_guardrail_trap_unallocated_columns_being_dealloced,(.L_x_203 - $__internal_2_$__cuda_sm10x_tcgen05_guardrail_trap_unallocated_columns_being_dealloced)
$__internal_2_$__cuda_sm10x_tcgen05_guardrail_trap_unallocated_columns_being_dealloced:
[----:B------:R-:W-:Y:S05]  /*9d30*/  BPT.TRAP 0x1 ;  /* 0x000000040000795c */ /* 0x000fea0000300000 */
[----:B------:R-:W-:-:S04]  /*9d40*/  HFMA2 R3, -RZ, RZ, 0, 0 ;  /* 0x00000000ff037431 */ /* 0x000fc800000001ff */
[----:B------:R-:W-:Y:S05]  /*9d50*/  RET.REL.NODEC R2 `(_ZN7cutlass13device_kernelINS_4gemm6kernel13GemmUniversalIN4cute5tupleIJiiiiEEENS1_10collective13CollectiveMmaINS1_35MainloopSm100TmaUmmaWarpSpecializedILi6ELi2ELi4ENS5_IJNS4_1CILi2EEENSA_ILi4EEENSA_ILi1EEEEEEEENS5_IJNSA_ILi128EEESG_NSA_ILi64EEEEEENS_6half_tENS5_IJlSD_lEEESJ_SK_NS4_8TiledMMAINS4_8MMA_AtomIJNS4_26SM100_MMA_F16BF16_2x1SM_SSISJ_SJ_fLi128ELi128ELNS4_4UMMA5MajorE0ELSP_0ELNSO_7ScaleInE0ELSQ_0EEEEEENS4_6LayoutINS5_IJSD_SD_SD_EEENS5_IJNSA_ILi0EEESV_SV_EEEEENS5_IJNS4_10UnderscoreESY_SY_EEEEENS4_28SM100_TMA_2SM_LOAD_MULTICASTENS4_14ComposedLayoutINS4_7SwizzleILi3ELi4ELi3EEENS4_18smem_ptr_flag_bitsILi16EEENST_INS5_IJNSA_ILi8EEESH_EEENS5_IJSH_SD_EEEEEEEvNS4_8identityENS4_18SM100_TMA_2SM_LOADES1B_vS1C_EENS_8epilogue10collective18CollectiveEpilogueINS1F_23Sm100TmaWarpSpecializedILi4ELi2ELi16ELb1ELb0EEEJNS5_IJSH_SG_SH_EEENS5_IJNST_ISH_SD_EENST_INS5_IJNSA_ILi16EEESB_EEENS5_IJSD_SH_EEEEEEEESJ_SK_SJ_SK_NS1F_6fusion15FusionCallbacksIS1J_NS1R_17LinearCombinationISJ_fSJ_fLNS_15FloatRoundStyleE2EEES1K_S1Q_JEEENS4_5SM1004TMEM4LOAD26SM100_TMEM_LOAD_32dp32b16xENS4_13SM90_TMA_LOADENS12_INS13_ILi1ELi4ELi3EEES16_NST_INS5_IJS17_S1M_EEENS5_IJS1M_SD_EEEEEEENS4_39AutoVectorizingCopyWithAssumedAlignmentILi128EEENS4_14SM90_TMA_STOREES26_S28_S28_EEEvvEEEEvNT_6ParamsE) ;  /* 0xffffff6002a87950 */ /* 0x000fea0003c3ffff */
.L_x_202:
[----:B------:R-:W-:-:S00]  /*9d60*/  BRA `(.L_x_202) ;  /* 0xfffffffc00fc7947 */ /* 0x000fc0000383ffff */
[----:B------:R-:W-:-:S00]  /*9d70*/  NOP ;  /* 0x0000000000007918 */ /* 0x000fc00000000000 */
        /* <DEDUP_REMOVED lines=8> */
.L_x_203:


//--------------------- .nv.global.init           --------------------------
	.section	.nv.global.init,"aw",@progbits
.nv.global.init:
	.type		$str$27,@object
	.size		$str$27,($str$28 - $str$27)
$str$27:
        /*0000*/ 	.byte	0x28, 0x61, 0x64, 0x64, 0x72, 0x65, 0x73, 0x73, 0x20, 0x26, 0x20, 0x6d, 0x61, 0x73, 0x6b, 0x29
        /*0010*/ 	.byte	0x20, 0x3d, 0x3d, 0x20, 0x30, 0x00
	.type		$str$28,@object
	.size		$str$28,($str$26 - $str$28)
$str$28:
        /*0016*/ 	.byte	0x2f, 0x74, 0x6d, 0x70, 0x2f, 0x63, 0x75, 0x74, 0x6c, 0x61, 0x73, 0x73, 0x5f, 0x73, 0x77, 0x65
        /*0026*/ 	.byte	0x65, 0x70, 0x5f, 0x73, 0x72, 0x63, 0x2f, 0x69, 0x6e, 0x63, 0x6c, 0x75, 0x64, 0x65, 0x2f, 0x63
        /*0036*/ 	.byte	0x75, 0x74, 0x65, 0x2f, 0x70, 0x6f, 0x69, 0x6e, 0x74, 0x65, 0x72, 0x5f, 0x66, 0x6c, 0x61, 0x67
        /*0046*/ 	.byte	0x67, 0x65, 0x64, 0x2e, 0x68, 0x70, 0x70, 0x00
	.type		$str$26,@object
	.size		$str$26,($str$25 - $str$26)
$str$26:
        /*004e*/ 	.byte	0x2f, 0x74, 0x6d, 0x70, 0x2f, 0x63, 0x75, 0x74, 0x6c, 0x61, 0x73, 0x73, 0x5f, 0x73, 0x77, 0x65
        /*005e*/ 	.byte	0x65, 0x70, 0x5f, 0x73, 0x72, 0x63, 0x2f, 0x69, 0x6e, 0x63, 0x6c, 0x75, 0x64, 0x65, 0x2f, 0x63
        /*006e*/ 	.byte	0x75, 0x74, 0x65, 0x2f, 0x61, 0x74, 0x6f, 0x6d, 0x2f, 0x63, 0x6f, 0x70, 0x79, 0x5f, 0x74, 0x72
        /*007e*/ 	.byte	0x61, 0x69, 0x74, 0x73, 0x5f, 0x73, 0x6d, 0x31, 0x30, 0x30, 0x2e, 0x68, 0x70, 0x70, 0x00
	.type		$str$25,@object
	.size		$str$25,(__unnamed_1 - $str$25)
$str$25:
        /*008d*/ 	.byte	0x28, 0x28, 0x75, 0x69, 0x6e, 0x74, 0x33, 0x32, 0x5f, 0x74, 0x28, 0x74, 0x68, 0x72, 0x65, 0x61
        /*009d*/ 	.byte	0x64, 0x49, 0x64, 0x78, 0x2e, 0x78, 0x29, 0x20, 0x2f, 0x20, 0x33, 0x32, 0x29, 0x20, 0x25, 0x20
        /*00ad*/ 	.byte	0x34, 0x29, 0x20, 0x3d, 0x3d, 0x20, 0x28, 0x28, 0x28, 0x74, 0x6d, 0x65, 0x6d, 0x5f, 0x61, 0x64
        /*00bd*/ 	.byte	0x64, 0x72, 0x20, 0x3e, 0x3e, 0x20, 0x31, 0x36, 0x29, 0x20, 0x2f, 0x20, 0x33, 0x32, 0x29, 0x20
        /*00cd*/ 	.byte	0x25, 0x20, 0x34, 0x29, 0x00
	.type		__unnamed_1,@object
	.size		__unnamed_1,(__unnamed_2 - __unnamed_1)
__unnamed_1:
        /*00d2*/ 	.byte	0x61, 0x75, 0x74, 0x6f, 0x20, 0x63, 0x75, 0x74, 0x65, 0x3a, 0x3a, 0x61, 0x73, 0x5f, 0x70, 0x6f
        /* <DEDUP_REMOVED lines=24> */
        /*0262*/ 	.byte	0x34, 0x38, 0x3e, 0x3e, 0x3e, 0x3e, 0x5d, 0x00
	.type		__unnamed_2,@object
	.size		__unnamed_2,(.L_2 - __unnamed_2)
__unnamed_2:
        /* <DEDUP_REMOVED lines=40> */
        /*04ea*/ 	.byte	0x3a, 0x3a, 0x43, 0x3c, 0x30, 0x3e, 0x3e, 0x3e, 0x3e, 0x5d, 0x00
.L_2:


//--------------------- .nv.shared._ZN7cutlass13device_kernelINS_4gemm6kernel13GemmUniversalIN4cute5tupleIJiiiiEEENS1_10collective13CollectiveMmaINS1_35MainloopSm100TmaUmmaWarpSpecializedILi6ELi2ELi4ENS5_IJNS4_1CILi2EEENSA_ILi4EEENSA_ILi1EEEEEEEENS5_IJNSA_ILi128EEESG_NSA_ILi64EEEEEENS_6half_tENS5_IJlSD_lEEESJ_SK_NS4_8TiledMMAINS4_8MMA_AtomIJNS4_26SM100_MMA_F16BF16_2x1SM_SSISJ_SJ_fLi128ELi128ELNS4_4UMMA5MajorE0ELSP_0ELNSO_7ScaleInE0ELSQ_0EEEEEENS4_6LayoutINS5_IJSD_SD_SD_EEENS5_IJNSA_ILi0EEESV_SV_EEEEENS5_IJNS4_10UnderscoreESY_SY_EEEEENS4_28SM100_TMA_2SM_LOAD_MULTICASTENS4_14ComposedLayoutINS4_7SwizzleILi3ELi4ELi3EEENS4_18smem_ptr_flag_bitsILi16EEENST_INS5_IJNSA_ILi8EEESH_EEENS5_IJSH_SD_EEEEEEEvNS4_8identityENS4_18SM100_TMA_2SM_LOADES1B_vS1C_EENS_8epilogue10collective18CollectiveEpilogueINS1F_23Sm100TmaWarpSpecializedILi4ELi2ELi16ELb1ELb0EEEJNS5_IJSH_SG_SH_EEENS5_IJNST_ISH_SD_EENST_INS5_IJNSA_ILi16EEESB_EEENS5_IJSD_SH_EEEEEEEESJ_SK_SJ_SK_NS1F_6fusion15FusionCallbacksIS1J_NS1R_17LinearCombinationISJ_fSJ_fLNS_15FloatRoundStyleE2EEES1K_S1Q_JEEENS4_5SM1004TMEM4LOAD26SM100_TMEM_LOAD_32dp32b16xENS4_13SM90_TMA_LOADENS12_INS13_ILi1ELi4ELi3EEES16_NST_INS5_IJS17_S1M_EEENS5_IJS1M_SD_EEEEEEENS4_39AutoVectorizingCopyWithAssumedAlignmentILi128EEENS4_14SM90_TMA_STOREES26_S28_S28_EEEvvEEEEvNT_6ParamsE --------------------------
	.section	.nv.shared._ZN7cutlass13device_kernelINS_4gemm6kernel13GemmUniversalIN4cute5tupleIJiiiiEEENS1_10collective13CollectiveMmaINS1_35MainloopSm100TmaUmmaWarpSpecializedILi6ELi2ELi4ENS5_IJNS4_1CILi2EEENSA_ILi4EEENSA_ILi1EEEEEEEENS5_IJNSA_ILi128EEESG_NSA_ILi64EEEEEENS_6half_tENS5_IJlSD_lEEESJ_SK_NS4_8TiledMMAINS4_8MMA_AtomIJNS4_26SM100_MMA_F16BF16_2x1SM_SSISJ_SJ_fLi128ELi128ELNS4_4UMMA5MajorE0ELSP_0ELNSO_7ScaleInE0ELSQ_0EEEEEENS4_6LayoutINS5_IJSD_SD_SD_EEENS5_IJNSA_ILi0EEESV_SV_EEEEENS5_IJNS4_10UnderscoreESY_SY_EEEEENS4_28SM100_TMA_2SM_LOAD_MULTICASTENS4_14ComposedLayoutINS4_7SwizzleILi3ELi4ELi3EEENS4_18smem_ptr_flag_bitsILi16EEENST_INS5_IJNSA_ILi8EEESH_EEENS5_IJSH_SD_EEEEEEEvNS4_8identityENS4_18SM100_TMA_2SM_LOADES1B_vS1C_EENS_8epilogue10collective18CollectiveEpilogueINS1F_23Sm100TmaWarpSpecializedILi4ELi2ELi16ELb1ELb0EEEJNS5_IJSH_SG_SH_EEENS5_IJNST_ISH_SD_EENST_INS5_IJNSA_ILi16EEESB_EEENS5_IJSD_SH_EEEEEEEESJ_SK_SJ_SK_NS1F_6fusion15FusionCallbacksIS1J_NS1R_17LinearCombinationISJ_fSJ_fLNS_15FloatRoundStyleE2EEES1K_S1Q_JEEENS4_5SM1004TMEM4LOAD26SM100_TMEM_LOAD_32dp32b16xENS4_13SM90_TMA_LOADENS12_INS13_ILi1ELi4ELi3EEES16_NST_INS5_IJS17_S1M_EEENS5_IJS1M_SD_EEEEEEENS4_39AutoVectorizingCopyWithAssumedAlignmentILi128EEENS4_14SM90_TMA_STOREES26_S28_S28_EEEvvEEEEvNT_6ParamsE,"aw",@nobits
	.sectionflags	@""
	.align	16
	.zero		1024


//--------------------- .nv.shared.reserved.0     --------------------------
	.section	.nv.shared.reserved.0,"aw",@nobits
	.weak		__nv_reservedSMEM_offset_0_alias
	.size		__nv_reservedSMEM_offset_0_alias, 0, 64
	.other		__nv_reservedSMEM_offset_0_alias,@"STO_CUDA_RESERVED_SHARED STV_DEFAULT"
__nv_reservedSMEM_offset_0_alias:
	.zero		0
.nv.shared.reserved.0:
	.zero		64
	.weak		__nv_reservedSMEM_tcgen05_partition
	.type		__nv_reservedSMEM_tcgen05_partition,@object
	.size		__nv_reservedSMEM_tcgen05_partition,(.L_0 - __nv_reservedSMEM_tcgen05_partition)
__nv_reservedSMEM_tcgen05_partition:
	.zero		32
.L_0:


//--------------------- .nv.global                --------------------------
	.section	.nv.global,"aw",@nobits
.nv.global:
	.type		_ZN40_INTERNAL_b83ba912_4_k_cu_4258902b_388714cute1_E,@object
	.size		_ZN40_INTERNAL_b83ba912_4_k_cu_4258902b_388714cute1_E,(_ZN40_INTERNAL_b83ba912_4_k_cu_4258902b_388714cuda3std3__45__cpo6cbeginE - _ZN40_INTERNAL_b83ba912_4_k_cu_4258902b_388714cute1_E)
_ZN40_INTERNAL_b83ba912_4_k_cu_4258902b_388714cute1_E:
	.zero		1
	.type		_ZN40_INTERNAL_b83ba912_4_k_cu_4258902b_388714cuda3std3__45__cpo6cbeginE,@object
	.size		_ZN40_INTERNAL_b83ba912_4_k_cu_4258902b_388714cuda3std3__45__cpo6cbeginE,(_ZN40_INTERNAL_b83ba912_4_k_cu_4258902b_388714cuda3std3__48in_placeE - _ZN40_INTERNAL_b83ba912_4_k_cu_4258902b_388714cuda3std3__45__cpo6cbeginE)
_ZN40_INTERNAL_b83ba912_4_k_cu_4258902b_388714cuda3std3__45__cpo6cbeginE:
	.zero		1
	.type		_ZN40_INTERNAL_b83ba912_4_k_cu_4258902b_388714cuda3std3__48in_placeE,@object
	.size		_ZN40_INTERNAL_b83ba912_4_k_cu_4258902b_388714cuda3std3__48in_placeE,(_ZN40_INTERNAL_b83ba912_4_k_cu_4258902b_388714cuda3std6ranges3__45__cpo9iter_moveE - _ZN40_INTERNAL_b83ba912_4_k_cu_4258902b_388714cuda3std3__48in_placeE)
_ZN40_INTERNAL_b83ba912_4_k_cu_4258902b_388714cuda3std3__48in_placeE:
	.zero		1
	.type		_ZN40_INTERNAL_b83ba912_4_k_cu_4258902b_388714cuda3std6ranges3__45__cpo9iter_moveE,@object
	.size		_ZN40_INTERNAL_b83ba912_4_k_cu_4258902b_388714cuda3std6ranges3__45__cpo9iter_moveE,(_ZN40_INTERNAL_b83ba912_4_k_cu_4258902b_388714cuda3std3__45__cpo5beginE - _ZN40_INTERNAL_b83ba912_4_k_cu_4258902b_388714cuda3std6ranges3__45__cpo9iter_moveE)
_ZN40_INTERNAL_b83ba912_4_k_cu_4258902b_388714cuda3std6ranges3__45__cpo9iter_moveE:
	.zero		1
	.type		_ZN40_INTERNAL_b83ba912_4_k_cu_4258902b_388714cuda3std3__45__cpo5beginE,@object
	.size		_ZN40_INTERNAL_b83ba912_4_k_cu_4258902b_388714cuda3std3__45__cpo5beginE,(_ZN40_INTERNAL_b83ba912_4_k_cu_4258902b_388714cuda3std3__442_GLOBAL__N__b83ba912_4_k_cu_4258902b_388716ignoreE - _ZN40_INTERNAL_b83ba912_4_k_cu_4258902b_388714cuda3std3__45__cpo5beginE)
_ZN40_INTERNAL_b83ba912_4_k_cu_4258902b_388714cuda3std3__45__cpo5beginE:
	.zero		1
	.type		_ZN40_INTERNAL_b83ba912_4_k_cu_4258902b_388714cuda3std3__442_GLOBAL__N__b83ba912_4_k_cu_4258902b_388716ignoreE,@object
	.size		_ZN40_INTERNAL_b83ba912_4_k_cu_4258902b_388714cuda3std3__442_GLOBAL__N__b83ba912_4_k_cu_4258902b_388716ignoreE,(_ZN40_INTERNAL_b83ba912_4_k_cu_4258902b_388714cute7productE - _ZN40_INTERNAL_b83ba912_4_k_cu_4258902b_388714cuda3std3__442_GLOBAL__N__b83ba912_4_k_cu_4258902b_388716ignoreE)
_ZN40_INTERNAL_b83ba912_4_k_cu_4258902b_388714cuda3std3__442_GLOBAL__N__b83ba912_4_k_cu_4258902b_388716ignoreE:
	.zero		1
	.type		_ZN40_INTERNAL_b83ba912_4_k_cu_4258902b_388714cute7productE,@object
	.size		_ZN40_INTERNAL_b83ba912_4_k_cu_4258902b_388714cute7productE,(_ZN40_INTERNAL_b83ba912_4_k_cu_4258902b_388714cuda3std3__45__cpo3endE - _ZN40_INTERNAL_b83ba912_4_k_cu_4258902b_388714cute7productE)
_ZN40_INTERNAL_b83ba912_4_k_cu_4258902b_388714cute7productE:
	.zero		1
	.type		_ZN40_INTERNAL_b83ba912_4_k_cu_4258902b_388714cuda3std3__45__cpo3endE,@object
	.size		_ZN40_INTERNAL_b83ba912_4_k_cu_4258902b_388714cuda3std3__45__cpo3endE,(_ZN40_INTERNAL_b83ba912_4_k_cu_4258902b_388714cuda3std3__419piecewise_constructE - _ZN40_INTERNAL_b83ba912_4_k_cu_4258902b_388714cuda3std3__45__cpo3endE)
_ZN40_INTERNAL_b83ba912_4_k_cu_4258902b_388714cuda3std3__45__cpo3endE:
	.zero		1
	.type		_ZN40_INTERNAL_b83ba912_4_k_cu_4258902b_388714cuda3std3__419piecewise_constructE,@object
	.size		_ZN40_INTERNAL_b83ba912_4_k_cu_4258902b_388714cuda3std3__419piecewise_constructE,(_ZN40_INTERNAL_b83ba912_4_k_cu_4258902b_388714cuda3std3__45__cpo4cendE - _ZN40_INTERNAL_b83ba912_4_k_cu_4258902b_388714cuda3std3__419piecewise_constructE)
_ZN40_INTERNAL_b83ba912_4_k_cu_4258902b_388714cuda3std3__419piecewise_constructE:
	.zero		1
	.type		_ZN40_INTERNAL_b83ba912_4_k_cu_4258902b_388714cuda3std3__45__cpo4cendE,@object
	.size		_ZN40_INTERNAL_b83ba912_4_k_cu_4258902b_388714cuda3std3__45__cpo4cendE,(_ZN40_INTERNAL_b83ba912_4_k_cu_4258902b_388714cuda3std6ranges3__45__cpo4swapE - _ZN40_INTERNAL_b83ba912_4_k_cu_4258902b_388714cuda3std3__45__cpo4cendE)
_ZN40_INTERNAL_b83ba912_4_k_cu_4258902b_388714cuda3std3__45__cpo4cendE:
	.zero		1
	.type		_ZN40_INTERNAL_b83ba912_4_k_cu_4258902b_388714cuda3std6ranges3__45__cpo4swapE,@object
	.size		_ZN40_INTERNAL_b83ba912_4_k_cu_4258902b_388714cuda3std6ranges3__45__cpo4swapE,(.L_10 - _ZN40_INTERNAL_b83ba912_4_k_cu_4258902b_388714cuda3std6ranges3__45__cpo4swapE)
_ZN40_INTERNAL_b83ba912_4_k_cu_4258902b_388714cuda3std6ranges3__45__cpo4swapE:
	.zero		1
.L_10:


//--------------------- .nv.constant0._ZN7cutlass13device_kernelINS_4gemm6kernel13GemmUniversalIN4cute5tupleIJiiiiEEENS1_10collective13CollectiveMmaINS1_35MainloopSm100TmaUmmaWarpSpecializedILi6ELi2ELi4ENS5_IJNS4_1CILi2EEENSA_ILi4EEENSA_ILi1EEEEEEEENS5_IJNSA_ILi128EEESG_NSA_ILi64EEEEEENS_6half_tENS5_IJlSD_lEEESJ_SK_NS4_8TiledMMAINS4_8MMA_AtomIJNS4_26SM100_MMA_F16BF16_2x1SM_SSISJ_SJ_fLi128ELi128ELNS4_4UMMA5MajorE0ELSP_0ELNSO_7ScaleInE0ELSQ_0EEEEEENS4_6LayoutINS5_IJSD_SD_SD_EEENS5_IJNSA_ILi0EEESV_SV_EEEEENS5_IJNS4_10UnderscoreESY_SY_EEEEENS4_28SM100_TMA_2SM_LOAD_MULTICASTENS4_14ComposedLayoutINS4_7SwizzleILi3ELi4ELi3EEENS4_18smem_ptr_flag_bitsILi16EEENST_INS5_IJNSA_ILi8EEESH_EEENS5_IJSH_SD_EEEEEEEvNS4_8identityENS4_18SM100_TMA_2SM_LOADES1B_vS1C_EENS_8epilogue10collective18CollectiveEpilogueINS1F_23Sm100TmaWarpSpecializedILi4ELi2ELi16ELb1ELb0EEEJNS5_IJSH_SG_SH_EEENS5_IJNST_ISH_SD_EENST_INS5_IJNSA_ILi16EEESB_EEENS5_IJSD_SH_EEEEEEEESJ_SK_SJ_SK_NS1F_6fusion15FusionCallbacksIS1J_NS1R_17LinearCombinationISJ_fSJ_fLNS_15FloatRoundStyleE2EEES1K_S1Q_JEEENS4_5SM1004TMEM4LOAD26SM100_TMEM_LOAD_32dp32b16xENS4_13SM90_TMA_LOADENS12_INS13_ILi1ELi4ELi3EEES16_NST_INS5_IJS17_S1M_EEENS5_IJS1M_SD_EEEEEEENS4_39AutoVectorizingCopyWithAssumedAlignmentILi128EEENS4_14SM90_TMA_STOREES26_S28_S28_EEEvvEEEEvNT_6ParamsE --------------------------
	.section	.nv.constant0._ZN7cutlass13device_kernelINS_4gemm6kernel13GemmUniversalIN4cute5tupleIJiiiiEEENS1_10collective13CollectiveMmaINS1_35MainloopSm100TmaUmmaWarpSpecializedILi6ELi2ELi4ENS5_IJNS4_1CILi2EEENSA_ILi4EEENSA_ILi1EEEEEEEENS5_IJNSA_ILi128EEESG_NSA_ILi64EEEEEENS_6half_tENS5_IJlSD_lEEESJ_SK_NS4_8TiledMMAINS4_8MMA_AtomIJNS4_26SM100_MMA_F16BF16_2x1SM_SSISJ_SJ_fLi128ELi128ELNS4_4UMMA5MajorE0ELSP_0ELNSO_7ScaleInE0ELSQ_0EEEEEENS4_6LayoutINS5_IJSD_SD_SD_EEENS5_IJNSA_ILi0EEESV_SV_EEEEENS5_IJNS4_10UnderscoreESY_SY_EEEEENS4_28SM100_TMA_2SM_LOAD_MULTICASTENS4_14ComposedLayoutINS4_7SwizzleILi3ELi4ELi3EEENS4_18smem_ptr_flag_bitsILi16EEENST_INS5_IJNSA_ILi8EEESH_EEENS5_IJSH_SD_EEEEEEEvNS4_8identityENS4_18SM100_TMA_2SM_LOADES1B_vS1C_EENS_8epilogue10collective18CollectiveEpilogueINS1F_23Sm100TmaWarpSpecializedILi4ELi2ELi16ELb1ELb0EEEJNS5_IJSH_SG_SH_EEENS5_IJNST_ISH_SD_EENST_INS5_IJNSA_ILi16EEESB_EEENS5_IJSD_SH_EEEEEEEESJ_SK_SJ_SK_NS1F_6fusion15FusionCallbacksIS1J_NS1R_17LinearCombinationISJ_fSJ_fLNS_15FloatRoundStyleE2EEES1K_S1Q_JEEENS4_5SM1004TMEM4LOAD26SM100_TMEM_LOAD_32dp32b16xENS4_13SM90_TMA_LOADENS12_INS13_ILi1ELi4ELi3EEES16_NST_INS5_IJS17_S1M_EEENS5_IJS1M_SD_EEEEEEENS4_39AutoVectorizingCopyWithAssumedAlignmentILi128EEENS4_14SM90_TMA_STOREES26_S28_S28_EEEvvEEEEvNT_6ParamsE,"a",@progbits
	.sectionflags	@""
	.align	4
.nv.constant0._ZN7cutlass13device_kernelINS_4gemm6kernel13GemmUniversalIN4cute5tupleIJiiiiEEENS1_10collective13CollectiveMmaINS1_35MainloopSm100TmaUmmaWarpSpecializedILi6ELi2ELi4ENS5_IJNS4_1CILi2EEENSA_ILi4EEENSA_ILi1EEEEEEEENS5_IJNSA_ILi128EEESG_NSA_ILi64EEEEEENS_6half_tENS5_IJlSD_lEEESJ_SK_NS4_8TiledMMAINS4_8MMA_AtomIJNS4_26SM100_MMA_F16BF16_2x1SM_SSISJ_SJ_fLi128ELi128ELNS4_4UMMA5MajorE0ELSP_0ELNSO_7ScaleInE0ELSQ_0EEEEEENS4_6LayoutINS5_IJSD_SD_SD_EEENS5_IJNSA_ILi0EEESV_SV_EEEEENS5_IJNS4_10UnderscoreESY_SY_EEEEENS4_28SM100_TMA_2SM_LOAD_MULTICASTENS4_14ComposedLayoutINS4_7SwizzleILi3ELi4ELi3EEENS4_18smem_ptr_flag_bitsILi16EEENST_INS5_IJNSA_ILi8EEESH_EEENS5_IJSH_SD_EEEEEEEvNS4_8identityENS4_18SM100_TMA_2SM_LOADES1B_vS1C_EENS_8epilogue10collective18CollectiveEpilogueINS1F_23Sm100TmaWarpSpecializedILi4ELi2ELi16ELb1ELb0EEEJNS5_IJSH_SG_SH_EEENS5_IJNST_ISH_SD_EENST_INS5_IJNSA_ILi16EEESB_EEENS5_IJSD_SH_EEEEEEEESJ_SK_SJ_SK_NS1F_6fusion15FusionCallbacksIS1J_NS1R_17LinearCombinationISJ_fSJ_fLNS_15FloatRoundStyleE2EEES1K_S1Q_JEEENS4_5SM1004TMEM4LOAD26SM100_TMEM_LOAD_32dp32b16xENS4_13SM90_TMA_LOADENS12_INS13_ILi1ELi4ELi3EEES16_NST_INS5_IJS17_S1M_EEENS5_IJS1M_SD_EEEEEEENS4_39AutoVectorizingCopyWithAssumedAlignmentILi128EEENS4_14SM90_TMA_STOREES26_S28_S28_EEEvvEEEEvNT_6ParamsE:
	.zero		2944


//--------------------- SYMBOLS --------------------------

	.type		.nv.reservedSmem.offset0,@object
	.size		.nv.reservedSmem.offset0,0x4
	.type		.nv.reservedSmem.cap,@object
	.size		.nv.reservedSmem.cap,0x4
	.type		__assertfail,@function
